//
// Generated by NVIDIA NVVM Compiler
//
// Compiler Build ID: CL-36424714
// Cuda compilation tools, release 13.0, V13.0.88
// Based on NVVM 20.0.0
//

.version 9.0
.target sm_100
.address_size 64

	// .globl	_Z21convertRgb2GrayKernelP6uchar3iiPh

.visible .entry _Z21convertRgb2GrayKernelP6uchar3iiPh(
	.param .u64 .ptr .align 1 _Z21convertRgb2GrayKernelP6uchar3iiPh_param_0,
	.param .u32 _Z21convertRgb2GrayKernelP6uchar3iiPh_param_1,
	.param .u32 _Z21convertRgb2GrayKernelP6uchar3iiPh_param_2,
	.param .u64 .ptr .align 1 _Z21convertRgb2GrayKernelP6uchar3iiPh_param_3
)
{
	.reg .pred 	%p<4>;
	.reg .b16 	%rs<4>;
	.reg .b32 	%r<15>;
	.reg .b32 	%f<7>;
	.reg .b64 	%rd<9>;

	ld.param.u64 	%rd1, [_Z21convertRgb2GrayKernelP6uchar3iiPh_param_0];
	ld.param.u32 	%r4, [_Z21convertRgb2GrayKernelP6uchar3iiPh_param_1];
	ld.param.u32 	%r5, [_Z21convertRgb2GrayKernelP6uchar3iiPh_param_2];
	ld.param.u64 	%rd2, [_Z21convertRgb2GrayKernelP6uchar3iiPh_param_3];
	mov.u32 	%r6, %ctaid.x;
	mov.u32 	%r7, %ntid.x;
	mov.u32 	%r8, %tid.y;
	mad.lo.s32 	%r1, %r6, %r7, %r8;
	mov.u32 	%r9, %ctaid.y;
	mov.u32 	%r10, %ntid.y;
	mov.u32 	%r11, %tid.x;
	mad.lo.s32 	%r12, %r9, %r10, %r11;
	setp.ge.s32 	%p1, %r1, %r5;
	setp.ge.s32 	%p2, %r12, %r4;
	or.pred  	%p3, %p1, %p2;
	@%p3 bra 	$L__BB0_2;
	cvta.to.global.u64 	%rd3, %rd1;
	cvta.to.global.u64 	%rd4, %rd2;
	mad.lo.s32 	%r13, %r4, %r1, %r12;
	cvt.s64.s32 	%rd5, %r13;
	mul.wide.s32 	%rd6, %r13, 3;
	add.s64 	%rd7, %rd3, %rd6;
	ld.global.u8 	%rs1, [%rd7];
	ld.global.u8 	%rs2, [%rd7+1];
	ld.global.u8 	%rs3, [%rd7+2];
	cvt.rn.f32.u16 	%f1, %rs1;
	cvt.rn.f32.u16 	%f2, %rs2;
	mul.f32 	%f3, %f2, 0f3F1645A2;
	fma.rn.f32 	%f4, %f1, 0f3E991687, %f3;
	cvt.rn.f32.u16 	%f5, %rs3;
	fma.rn.f32 	%f6, %f5, 0f3DE978D5, %f4;
	cvt.rzi.u32.f32 	%r14, %f6;
	add.s64 	%rd8, %rd4, %rd5;
	st.global.u8 	[%rd8], %r14;
$L__BB0_2:
	ret;

}
	// .globl	_Z19detectEdgeImgkernelPhiiPfS0_iS_
.visible .entry _Z19detectEdgeImgkernelPhiiPfS0_iS_(
	.param .u64 .ptr .align 1 _Z19detectEdgeImgkernelPhiiPfS0_iS__param_0,
	.param .u32 _Z19detectEdgeImgkernelPhiiPfS0_iS__param_1,
	.param .u32 _Z19detectEdgeImgkernelPhiiPfS0_iS__param_2,
	.param .u64 .ptr .align 1 _Z19detectEdgeImgkernelPhiiPfS0_iS__param_3,
	.param .u64 .ptr .align 1 _Z19detectEdgeImgkernelPhiiPfS0_iS__param_4,
	.param .u32 _Z19detectEdgeImgkernelPhiiPfS0_iS__param_5,
	.param .u64 .ptr .align 1 _Z19detectEdgeImgkernelPhiiPfS0_iS__param_6
)
{
	.reg .pred 	%p<13>;
	.reg .b16 	%rs<16>;
	.reg .b32 	%r<152>;
	.reg .b32 	%f<154>;
	.reg .b64 	%rd<87>;

	ld.param.u64 	%rd5, [_Z19detectEdgeImgkernelPhiiPfS0_iS__param_0];
	ld.param.u32 	%r55, [_Z19detectEdgeImgkernelPhiiPfS0_iS__param_1];
	ld.param.u32 	%r56, [_Z19detectEdgeImgkernelPhiiPfS0_iS__param_2];
	ld.param.u64 	%rd6, [_Z19detectEdgeImgkernelPhiiPfS0_iS__param_3];
	ld.param.u64 	%rd7, [_Z19detectEdgeImgkernelPhiiPfS0_iS__param_4];
	ld.param.u32 	%r57, [_Z19detectEdgeImgkernelPhiiPfS0_iS__param_5];
	cvta.to.global.u64 	%rd1, %rd5;
	cvta.to.global.u64 	%rd2, %rd7;
	cvta.to.global.u64 	%rd3, %rd6;
	mov.u32 	%r58, %ctaid.x;
	mov.u32 	%r59, %ntid.x;
	mov.u32 	%r60, %tid.y;
	mad.lo.s32 	%r1, %r58, %r59, %r60;
	mov.u32 	%r61, %ctaid.y;
	mov.u32 	%r62, %ntid.y;
	mov.u32 	%r63, %tid.x;
	mad.lo.s32 	%r2, %r61, %r62, %r63;
	setp.ge.s32 	%p1, %r2, %r55;
	setp.ge.s32 	%p2, %r1, %r56;
	or.pred  	%p3, %p1, %p2;
	@%p3 bra 	$L__BB1_16;
	setp.lt.s32 	%p4, %r57, 1;
	mov.f32 	%f150, 0f00000000;
	mov.f32 	%f151, %f150;
	@%p4 bra 	$L__BB1_15;
	shr.u32 	%r65, %r57, 1;
	sub.s32 	%r3, %r2, %r65;
	sub.s32 	%r4, %r1, %r65;
	add.s32 	%r5, %r55, -1;
	add.s32 	%r6, %r56, -1;
	add.s32 	%r7, %r57, -1;
	and.b32  	%r8, %r57, 7;
	and.b32  	%r9, %r57, 3;
	and.b32  	%r10, %r57, 2147483640;
	and.b32  	%r11, %r57, 1;
	neg.s32 	%r12, %r10;
	shl.b32 	%r13, %r57, 3;
	shl.b32 	%r14, %r57, 1;
	mul.lo.s32 	%r15, %r57, 3;
	shl.b32 	%r16, %r57, 2;
	mul.lo.s32 	%r17, %r57, 5;
	mul.lo.s32 	%r18, %r57, 6;
	add.s32 	%r19, %r4, 3;
	mov.f32 	%f151, 0f00000000;
	mov.b32 	%r138, 0;
	mov.f32 	%f150, %f151;
$L__BB1_3:
	setp.lt.u32 	%p5, %r7, 7;
	add.s32 	%r67, %r3, %r138;
	max.s32 	%r68, %r67, 0;
	min.s32 	%r21, %r68, %r5;
	mov.b32 	%r150, 0;
	@%p5 bra 	$L__BB1_6;
	add.s32 	%r147, %r57, %r138;
	add.s32 	%r146, %r14, %r138;
	add.s32 	%r145, %r15, %r138;
	add.s32 	%r144, %r16, %r138;
	add.s32 	%r143, %r17, %r138;
	add.s32 	%r142, %r18, %r138;
	mad.lo.s32 	%r141, %r57, 7, %r138;
	mov.u32 	%r139, %r19;
	mov.u32 	%r140, %r138;
	mov.u32 	%r148, %r12;
$L__BB1_5:
	.pragma "nounroll";
	mul.wide.u32 	%rd8, %r140, 4;
	add.s64 	%rd9, %rd3, %rd8;
	ld.global.f32 	%f32, [%rd9];
	mul.f32 	%f33, %f32, 0f3E800000;
	add.s64 	%rd10, %rd2, %rd8;
	ld.global.f32 	%f34, [%rd10];
	mul.f32 	%f35, %f34, 0f3E800000;
	add.s32 	%r69, %r139, -3;
	max.s32 	%r70, %r69, 0;
	min.s32 	%r71, %r70, %r6;
	mad.lo.s32 	%r72, %r71, %r55, %r21;
	cvt.s64.s32 	%rd11, %r72;
	add.s64 	%rd12, %rd1, %rd11;
	ld.global.u8 	%rs1, [%rd12];
	cvt.rn.f32.u16 	%f36, %rs1;
	fma.rn.f32 	%f37, %f33, %f36, %f150;
	fma.rn.f32 	%f38, %f35, %f36, %f151;
	mul.wide.u32 	%rd13, %r147, 4;
	add.s64 	%rd14, %rd3, %rd13;
	ld.global.f32 	%f39, [%rd14];
	mul.f32 	%f40, %f39, 0f3E800000;
	add.s64 	%rd15, %rd2, %rd13;
	ld.global.f32 	%f41, [%rd15];
	mul.f32 	%f42, %f41, 0f3E800000;
	add.s32 	%r73, %r139, -2;
	max.s32 	%r74, %r73, 0;
	min.s32 	%r75, %r74, %r6;
	mad.lo.s32 	%r76, %r75, %r55, %r21;
	cvt.s64.s32 	%rd16, %r76;
	add.s64 	%rd17, %rd1, %rd16;
	ld.global.u8 	%rs2, [%rd17];
	cvt.rn.f32.u16 	%f43, %rs2;
	fma.rn.f32 	%f44, %f40, %f43, %f37;
	fma.rn.f32 	%f45, %f42, %f43, %f38;
	mul.wide.u32 	%rd18, %r146, 4;
	add.s64 	%rd19, %rd3, %rd18;
	ld.global.f32 	%f46, [%rd19];
	mul.f32 	%f47, %f46, 0f3E800000;
	add.s64 	%rd20, %rd2, %rd18;
	ld.global.f32 	%f48, [%rd20];
	mul.f32 	%f49, %f48, 0f3E800000;
	add.s32 	%r77, %r139, -1;
	max.s32 	%r78, %r77, 0;
	min.s32 	%r79, %r78, %r6;
	mad.lo.s32 	%r80, %r79, %r55, %r21;
	cvt.s64.s32 	%rd21, %r80;
	add.s64 	%rd22, %rd1, %rd21;
	ld.global.u8 	%rs3, [%rd22];
	cvt.rn.f32.u16 	%f50, %rs3;
	fma.rn.f32 	%f51, %f47, %f50, %f44;
	fma.rn.f32 	%f52, %f49, %f50, %f45;
	mul.wide.u32 	%rd23, %r145, 4;
	add.s64 	%rd24, %rd3, %rd23;
	ld.global.f32 	%f53, [%rd24];
	mul.f32 	%f54, %f53, 0f3E800000;
	add.s64 	%rd25, %rd2, %rd23;
	ld.global.f32 	%f55, [%rd25];
	mul.f32 	%f56, %f55, 0f3E800000;
	add.s32 	%r81, %r139, 4;
	max.s32 	%r82, %r139, 0;
	min.s32 	%r83, %r82, %r6;
	mad.lo.s32 	%r84, %r83, %r55, %r21;
	cvt.s64.s32 	%rd26, %r84;
	add.s64 	%rd27, %rd1, %rd26;
	ld.global.u8 	%rs4, [%rd27];
	cvt.rn.f32.u16 	%f57, %rs4;
	fma.rn.f32 	%f58, %f54, %f57, %f51;
	fma.rn.f32 	%f59, %f56, %f57, %f52;
	mul.wide.u32 	%rd28, %r144, 4;
	add.s64 	%rd29, %rd3, %rd28;
	ld.global.f32 	%f60, [%rd29];
	mul.f32 	%f61, %f60, 0f3E800000;
	add.s64 	%rd30, %rd2, %rd28;
	ld.global.f32 	%f62, [%rd30];
	mul.f32 	%f63, %f62, 0f3E800000;
	add.s32 	%r85, %r139, 1;
	max.s32 	%r86, %r85, 0;
	min.s32 	%r87, %r86, %r6;
	mad.lo.s32 	%r88, %r87, %r55, %r21;
	cvt.s64.s32 	%rd31, %r88;
	add.s64 	%rd32, %rd1, %rd31;
	ld.global.u8 	%rs5, [%rd32];
	cvt.rn.f32.u16 	%f64, %rs5;
	fma.rn.f32 	%f65, %f61, %f64, %f58;
	fma.rn.f32 	%f66, %f63, %f64, %f59;
	mul.wide.u32 	%rd33, %r143, 4;
	add.s64 	%rd34, %rd3, %rd33;
	ld.global.f32 	%f67, [%rd34];
	mul.f32 	%f68, %f67, 0f3E800000;
	add.s64 	%rd35, %rd2, %rd33;
	ld.global.f32 	%f69, [%rd35];
	mul.f32 	%f70, %f69, 0f3E800000;
	add.s32 	%r89, %r139, 2;
	max.s32 	%r90, %r89, 0;
	min.s32 	%r91, %r90, %r6;
	mad.lo.s32 	%r92, %r91, %r55, %r21;
	cvt.s64.s32 	%rd36, %r92;
	add.s64 	%rd37, %rd1, %rd36;
	ld.global.u8 	%rs6, [%rd37];
	cvt.rn.f32.u16 	%f71, %rs6;
	fma.rn.f32 	%f72, %f68, %f71, %f65;
	fma.rn.f32 	%f73, %f70, %f71, %f66;
	mul.wide.u32 	%rd38, %r142, 4;
	add.s64 	%rd39, %rd3, %rd38;
	ld.global.f32 	%f74, [%rd39];
	mul.f32 	%f75, %f74, 0f3E800000;
	add.s64 	%rd40, %rd2, %rd38;
	ld.global.f32 	%f76, [%rd40];
	mul.f32 	%f77, %f76, 0f3E800000;
	add.s32 	%r93, %r139, 3;
	max.s32 	%r94, %r93, 0;
	min.s32 	%r95, %r94, %r6;
	mad.lo.s32 	%r96, %r95, %r55, %r21;
	cvt.s64.s32 	%rd41, %r96;
	add.s64 	%rd42, %rd1, %rd41;
	ld.global.u8 	%rs7, [%rd42];
	cvt.rn.f32.u16 	%f78, %rs7;
	fma.rn.f32 	%f79, %f75, %f78, %f72;
	fma.rn.f32 	%f80, %f77, %f78, %f73;
	mul.wide.u32 	%rd43, %r141, 4;
	add.s64 	%rd44, %rd3, %rd43;
	ld.global.f32 	%f81, [%rd44];
	mul.f32 	%f82, %f81, 0f3E800000;
	add.s64 	%rd45, %rd2, %rd43;
	ld.global.f32 	%f83, [%rd45];
	mul.f32 	%f84, %f83, 0f3E800000;
	max.s32 	%r97, %r81, 0;
	min.s32 	%r98, %r97, %r6;
	mad.lo.s32 	%r99, %r98, %r55, %r21;
	cvt.s64.s32 	%rd46, %r99;
	add.s64 	%rd47, %rd1, %rd46;
	ld.global.u8 	%rs8, [%rd47];
	cvt.rn.f32.u16 	%f85, %rs8;
	fma.rn.f32 	%f150, %f82, %f85, %f79;
	fma.rn.f32 	%f151, %f84, %f85, %f80;
	add.s32 	%r148, %r148, 8;
	add.s32 	%r147, %r147, %r13;
	add.s32 	%r146, %r146, %r13;
	add.s32 	%r145, %r145, %r13;
	add.s32 	%r144, %r144, %r13;
	add.s32 	%r143, %r143, %r13;
	add.s32 	%r142, %r142, %r13;
	add.s32 	%r141, %r141, %r13;
	add.s32 	%r140, %r140, %r13;
	add.s32 	%r139, %r139, 8;
	setp.ne.s32 	%p6, %r148, 0;
	mov.u32 	%r150, %r10;
	@%p6 bra 	$L__BB1_5;
$L__BB1_6:
	setp.eq.s32 	%p7, %r8, 0;
	@%p7 bra 	$L__BB1_14;
	add.s32 	%r100, %r8, -1;
	setp.lt.u32 	%p8, %r100, 3;
	@%p8 bra 	$L__BB1_9;
	mad.lo.s32 	%r101, %r150, %r57, %r138;
	mul.wide.u32 	%rd48, %r101, 4;
	add.s64 	%rd49, %rd3, %rd48;
	ld.global.f32 	%f87, [%rd49];
	mul.f32 	%f88, %f87, 0f3E800000;
	add.s64 	%rd50, %rd2, %rd48;
	ld.global.f32 	%f89, [%rd50];
	mul.f32 	%f90, %f89, 0f3E800000;
	add.s32 	%r102, %r4, %r150;
	max.s32 	%r103, %r102, 0;
	min.s32 	%r104, %r103, %r6;
	mad.lo.s32 	%r105, %r104, %r55, %r21;
	cvt.s64.s32 	%rd51, %r105;
	add.s64 	%rd52, %rd1, %rd51;
	ld.global.u8 	%rs9, [%rd52];
	cvt.rn.f32.u16 	%f91, %rs9;
	fma.rn.f32 	%f92, %f88, %f91, %f150;
	fma.rn.f32 	%f93, %f90, %f91, %f151;
	add.s32 	%r106, %r101, %r57;
	mul.wide.u32 	%rd53, %r106, 4;
	add.s64 	%rd54, %rd3, %rd53;
	ld.global.f32 	%f94, [%rd54];
	mul.f32 	%f95, %f94, 0f3E800000;
	add.s64 	%rd55, %rd2, %rd53;
	ld.global.f32 	%f96, [%rd55];
	mul.f32 	%f97, %f96, 0f3E800000;
	add.s32 	%r107, %r102, 1;
	max.s32 	%r108, %r107, 0;
	min.s32 	%r109, %r108, %r6;
	mad.lo.s32 	%r110, %r109, %r55, %r21;
	cvt.s64.s32 	%rd56, %r110;
	add.s64 	%rd57, %rd1, %rd56;
	ld.global.u8 	%rs10, [%rd57];
	cvt.rn.f32.u16 	%f98, %rs10;
	fma.rn.f32 	%f99, %f95, %f98, %f92;
	fma.rn.f32 	%f100, %f97, %f98, %f93;
	add.s32 	%r111, %r106, %r57;
	mul.wide.u32 	%rd58, %r111, 4;
	add.s64 	%rd59, %rd3, %rd58;
	ld.global.f32 	%f101, [%rd59];
	mul.f32 	%f102, %f101, 0f3E800000;
	add.s64 	%rd60, %rd2, %rd58;
	ld.global.f32 	%f103, [%rd60];
	mul.f32 	%f104, %f103, 0f3E800000;
	add.s32 	%r112, %r102, 2;
	max.s32 	%r113, %r112, 0;
	min.s32 	%r114, %r113, %r6;
	mad.lo.s32 	%r115, %r114, %r55, %r21;
	cvt.s64.s32 	%rd61, %r115;
	add.s64 	%rd62, %rd1, %rd61;
	ld.global.u8 	%rs11, [%rd62];
	cvt.rn.f32.u16 	%f105, %rs11;
	fma.rn.f32 	%f106, %f102, %f105, %f99;
	fma.rn.f32 	%f107, %f104, %f105, %f100;
	add.s32 	%r116, %r111, %r57;
	mul.wide.u32 	%rd63, %r116, 4;
	add.s64 	%rd64, %rd3, %rd63;
	ld.global.f32 	%f108, [%rd64];
	mul.f32 	%f109, %f108, 0f3E800000;
	add.s64 	%rd65, %rd2, %rd63;
	ld.global.f32 	%f110, [%rd65];
	mul.f32 	%f111, %f110, 0f3E800000;
	add.s32 	%r117, %r102, 3;
	max.s32 	%r118, %r117, 0;
	min.s32 	%r119, %r118, %r6;
	mad.lo.s32 	%r120, %r119, %r55, %r21;
	cvt.s64.s32 	%rd66, %r120;
	add.s64 	%rd67, %rd1, %rd66;
	ld.global.u8 	%rs12, [%rd67];
	cvt.rn.f32.u16 	%f112, %rs12;
	fma.rn.f32 	%f150, %f109, %f112, %f106;
	fma.rn.f32 	%f151, %f111, %f112, %f107;
	add.s32 	%r150, %r150, 4;
$L__BB1_9:
	setp.eq.s32 	%p9, %r9, 0;
	@%p9 bra 	$L__BB1_14;
	setp.eq.s32 	%p10, %r9, 1;
	@%p10 bra 	$L__BB1_12;
	mad.lo.s32 	%r121, %r150, %r57, %r138;
	mul.wide.u32 	%rd68, %r121, 4;
	add.s64 	%rd69, %rd3, %rd68;
	ld.global.f32 	%f114, [%rd69];
	mul.f32 	%f115, %f114, 0f3E800000;
	add.s64 	%rd70, %rd2, %rd68;
	ld.global.f32 	%f116, [%rd70];
	mul.f32 	%f117, %f116, 0f3E800000;
	add.s32 	%r122, %r4, %r150;
	max.s32 	%r123, %r122, 0;
	min.s32 	%r124, %r123, %r6;
	mad.lo.s32 	%r125, %r124, %r55, %r21;
	cvt.s64.s32 	%rd71, %r125;
	add.s64 	%rd72, %rd1, %rd71;
	ld.global.u8 	%rs13, [%rd72];
	cvt.rn.f32.u16 	%f118, %rs13;
	fma.rn.f32 	%f119, %f115, %f118, %f150;
	fma.rn.f32 	%f120, %f117, %f118, %f151;
	add.s32 	%r126, %r121, %r57;
	mul.wide.u32 	%rd73, %r126, 4;
	add.s64 	%rd74, %rd3, %rd73;
	ld.global.f32 	%f121, [%rd74];
	mul.f32 	%f122, %f121, 0f3E800000;
	add.s64 	%rd75, %rd2, %rd73;
	ld.global.f32 	%f123, [%rd75];
	mul.f32 	%f124, %f123, 0f3E800000;
	add.s32 	%r127, %r122, 1;
	max.s32 	%r128, %r127, 0;
	min.s32 	%r129, %r128, %r6;
	mad.lo.s32 	%r130, %r129, %r55, %r21;
	cvt.s64.s32 	%rd76, %r130;
	add.s64 	%rd77, %rd1, %rd76;
	ld.global.u8 	%rs14, [%rd77];
	cvt.rn.f32.u16 	%f125, %rs14;
	fma.rn.f32 	%f150, %f122, %f125, %f119;
	fma.rn.f32 	%f151, %f124, %f125, %f120;
	add.s32 	%r150, %r150, 2;
$L__BB1_12:
	setp.eq.s32 	%p11, %r11, 0;
	@%p11 bra 	$L__BB1_14;
	mad.lo.s32 	%r131, %r150, %r57, %r138;
	mul.wide.u32 	%rd78, %r131, 4;
	add.s64 	%rd79, %rd3, %rd78;
	ld.global.f32 	%f126, [%rd79];
	mul.f32 	%f127, %f126, 0f3E800000;
	add.s64 	%rd80, %rd2, %rd78;
	ld.global.f32 	%f128, [%rd80];
	mul.f32 	%f129, %f128, 0f3E800000;
	add.s32 	%r132, %r4, %r150;
	max.s32 	%r133, %r132, 0;
	min.s32 	%r134, %r133, %r6;
	mad.lo.s32 	%r135, %r134, %r55, %r21;
	cvt.s64.s32 	%rd81, %r135;
	add.s64 	%rd82, %rd1, %rd81;
	ld.global.u8 	%rs15, [%rd82];
	cvt.rn.f32.u16 	%f130, %rs15;
	fma.rn.f32 	%f150, %f127, %f130, %f150;
	fma.rn.f32 	%f151, %f129, %f130, %f151;
$L__BB1_14:
	add.s32 	%r138, %r138, 1;
	setp.ne.s32 	%p12, %r138, %r57;
	@%p12 bra 	$L__BB1_3;
$L__BB1_15:
	ld.param.u64 	%rd86, [_Z19detectEdgeImgkernelPhiiPfS0_iS__param_6];
	mul.f32 	%f131, %f151, %f151;
	fma.rn.f32 	%f132, %f150, %f150, %f131;
	sqrt.rn.f32 	%f133, %f132;
	cvt.rzi.u32.f32 	%r136, %f133;
	mad.lo.s32 	%r137, %r55, %r1, %r2;
	cvt.s64.s32 	%rd83, %r137;
	cvta.to.global.u64 	%rd84, %rd86;
	add.s64 	%rd85, %rd84, %rd83;
	st.global.u8 	[%rd85], %r136;
$L__BB1_16:
	ret;

}


// ===== COMPILED SASS (sm_100) =====

	.target	sm_100

	.elftype	@"ET_EXEC"


//--------------------- .note.nv.tkinfo           --------------------------
	.section	.note.nv.tkinfo,"",@"SHT_NOTE"
	.sectionflags	@"SHF_NOTE_NV_TKINFO"
	.tkinfo
        /*0018*/ 	.word	0x00000002
        /*0030*/ 	.string	""
        /*0030*/ 	.string	"ptxas"
        /*0030*/ 	.string	"Cuda compilation tools, release 13.0, V13.0.88"
        /*0030*/ 	.string	"Build cuda_13.0.r13.0/compiler.36424714_0"
        /*0030*/ 	.string	"-arch sm_100 -m 64 "



//--------------------- .note.nv.cuinfo           --------------------------
	.section	.note.nv.cuinfo,"",@"SHT_NOTE"
	.sectionflags	@"SHF_NOTE_NV_CUINFO"
        /*0018*/ 	.short	0x0002
        /*001a*/ 	.short	0x0064
        /*001c*/ 	.short	0x0082
	.zero		2


//--------------------- .nv.info                  --------------------------
	.section	.nv.info,"",@"SHT_CUDA_INFO"
	.align	4


	//----- nvinfo : EIATTR_REGCOUNT
	.align		4
        /*0000*/ 	.byte	0x04, 0x2f
        /*0002*/ 	.short	(.L_1 - .L_0)
	.align		4
.L_0:
        /*0004*/ 	.word	index@(_Z21convertRgb2GrayKernelP6uchar3iiPh)
        /*0008*/ 	.word	0x0000000c


	//----- nvinfo : EIATTR_FRAME_SIZE
	.align		4
.L_1:
        /*000c*/ 	.byte	0x04, 0x11
        /*000e*/ 	.short	(.L_3 - .L_2)
	.align		4
.L_2:
        /*0010*/ 	.word	index@(_Z21convertRgb2GrayKernelP6uchar3iiPh)
        /*0014*/ 	.word	0x00000000


	//----- nvinfo : EIATTR_REGCOUNT
	.align		4
.L_3:
        /*0018*/ 	.byte	0x04, 0x2f
        /*001a*/ 	.short	(.L_5 - .L_4)
	.align		4
.L_4:
        /*001c*/ 	.word	index@(_Z19detectEdgeImgkernelPhiiPfS0_iS_)
        /*0020*/ 	.word	0x00000020


	//----- nvinfo : EIATTR_FRAME_SIZE
	.align		4
.L_5:
        /*0024*/ 	.byte	0x04, 0x11
        /*0026*/ 	.short	(.L_7 - .L_6)
	.align		4
.L_6:
        /*0028*/ 	.word	index@($__internal_0_$__cuda_sm20_sqrt_rn_f32_slowpath)
        /*002c*/ 	.word	0x00000000


	//----- nvinfo : EIATTR_FRAME_SIZE
	.align		4
.L_7:
        /*0030*/ 	.byte	0x04, 0x11
        /*0032*/ 	.short	(.L_9 - .L_8)
	.align		4
.L_8:
        /*0034*/ 	.word	index@(_Z19detectEdgeImgkernelPhiiPfS0_iS_)
        /*0038*/ 	.word	0x00000000


	//----- nvinfo : EIATTR_MIN_STACK_SIZE
	.align		4
.L_9:
        /*003c*/ 	.byte	0x04, 0x12
        /*003e*/ 	.short	(.L_11 - .L_10)
	.align		4
.L_10:
        /*0040*/ 	.word	index@(_Z19detectEdgeImgkernelPhiiPfS0_iS_)
        /*0044*/ 	.word	0x00000000


	//----- nvinfo : EIATTR_MIN_STACK_SIZE
	.align		4
.L_11:
        /*0048*/ 	.byte	0x04, 0x12
        /*004a*/ 	.short	(.L_13 - .L_12)
	.align		4
.L_12:
        /*004c*/ 	.word	index@(_Z21convertRgb2GrayKernelP6uchar3iiPh)
        /*0050*/ 	.word	0x00000000
.L_13:


//--------------------- .nv.compat                --------------------------
	.section	.nv.compat,"",@"SHT_CUDA_COMPAT_INFO"
	.align	4
        /*0000*/ 	.byte	0x02, 0x09, 0x00, 0x00, 0x02, 0x02, 0x01, 0x00, 0x02, 0x05, 0x05, 0x00, 0x03, 0x07, 0x01, 0x01
        /*0010*/ 	.byte	0x02, 0x03, 0x00, 0x00, 0x02, 0x06, 0x01, 0x00, 0x04, 0x0b, 0x08, 0x00, 0x01, 0x00, 0x00, 0x00
        /*0020*/ 	.byte	0x00, 0x00, 0x00, 0x00


//--------------------- .nv.info._Z19detectEdgeImgkernelPhiiPfS0_iS_ --------------------------
	.section	.nv.info._Z19detectEdgeImgkernelPhiiPfS0_iS_,"",@"SHT_CUDA_INFO"
	.sectionflags	@""
	.align	4


	//----- nvinfo : EIATTR_CUDA_API_VERSION
	.align		4
        /*0000*/ 	.byte	0x04, 0x37
        /*0002*/ 	.short	(.L_15 - .L_14)
.L_14:
        /*0004*/ 	.word	0x00000082


	//----- nvinfo : EIATTR_KPARAM_INFO
	.align		4
.L_15:
        /*0008*/ 	.byte	0x04, 0x17
        /*000a*/ 	.short	(.L_17 - .L_16)
.L_16:
        /*000c*/ 	.word	0x00000000
        /*0010*/ 	.short	0x0006
        /*0012*/ 	.short	0x0028
        /*0014*/ 	.byte	0x00, 0xf5, 0x21, 0x00


	//----- nvinfo : EIATTR_KPARAM_INFO
	.align		4
.L_17:
        /*0018*/ 	.byte	0x04, 0x17
        /*001a*/ 	.short	(.L_19 - .L_18)
.L_18:
        /*001c*/ 	.word	0x00000000
        /*0020*/ 	.short	0x0005
        /*0022*/ 	.short	0x0020
        /*0024*/ 	.byte	0x00, 0xf0, 0x11, 0x00


	//----- nvinfo : EIATTR_KPARAM_INFO
	.align		4
.L_19:
        /*0028*/ 	.byte	0x04, 0x17
        /*002a*/ 	.short	(.L_21 - .L_20)
.L_20:
        /*002c*/ 	.word	0x00000000
        /*0030*/ 	.short	0x0004
        /*0032*/ 	.short	0x0018
        /*0034*/ 	.byte	0x00, 0xf5, 0x21, 0x00


	//----- nvinfo : EIATTR_KPARAM_INFO
	.align		4
.L_21:
        /*0038*/ 	.byte	0x04, 0x17
        /*003a*/ 	.short	(.L_23 - .L_22)
.L_22:
        /*003c*/ 	.word	0x00000000
        /*0040*/ 	.short	0x0003
        /*0042*/ 	.short	0x0010
        /*0044*/ 	.byte	0x00, 0xf5, 0x21, 0x00


	//----- nvinfo : EIATTR_KPARAM_INFO
	.align		4
.L_23:
        /*0048*/ 	.byte	0x04, 0x17
        /*004a*/ 	.short	(.L_25 - .L_24)
.L_24:
        /*004c*/ 	.word	0x00000000
        /*0050*/ 	.short	0x0002
        /*0052*/ 	.short	0x000c
        /*0054*/ 	.byte	0x00, 0xf0, 0x11, 0x00


	//----- nvinfo : EIATTR_KPARAM_INFO
	.align		4
.L_25:
        /*0058*/ 	.byte	0x04, 0x17
        /*005a*/ 	.short	(.L_27 - .L_26)
.L_26:
        /*005c*/ 	.word	0x00000000
        /*0060*/ 	.short	0x0001
        /*0062*/ 	.short	0x0008
        /*0064*/ 	.byte	0x00, 0xf0, 0x11, 0x00


	//----- nvinfo : EIATTR_KPARAM_INFO
	.align		4
.L_27:
        /*0068*/ 	.byte	0x04, 0x17
        /*006a*/ 	.short	(.L_29 - .L_28)
.L_28:
        /*006c*/ 	.word	0x00000000
        /*0070*/ 	.short	0x0000
        /*0072*/ 	.short	0x0000
        /*0074*/ 	.byte	0x00, 0xf5, 0x21, 0x00


	//----- nvinfo : EIATTR_SPARSE_MMA_MASK
	.align		4
.L_29:
        /*0078*/ 	.byte	0x03, 0x50
        /*007a*/ 	.short	0x0000


	//----- nvinfo : EIATTR_MAXREG_COUNT
	.align		4
        /*007c*/ 	.byte	0x03, 0x1b
        /*007e*/ 	.short	0x00ff


	//----- nvinfo : EIATTR_MERCURY_ISA_VERSION
	.align		4
        /*0080*/ 	.byte	0x03, 0x5f
        /*0082*/ 	.short	0x0101


	//----- nvinfo : EIATTR_VRC_CTA_INIT_COUNT
	.align		4
        /*0084*/ 	.byte	0x02, 0x4a
	.zero		1
	.zero		1


	//----- nvinfo : EIATTR_EXIT_INSTR_OFFSETS
	.align		4
        /*0088*/ 	.byte	0x04, 0x1c
        /*008a*/ 	.short	(.L_31 - .L_30)


	//   ....[0]....
.L_30:
        /*008c*/ 	.word	0x000000c0


	//   ....[1]....
        /*0090*/ 	.word	0x00001750


	//----- nvinfo : EIATTR_CRS_STACK_SIZE
	.align		4
.L_31:
        /*0094*/ 	.byte	0x04, 0x1e
        /*0096*/ 	.short	(.L_33 - .L_32)
.L_32:
        /*0098*/ 	.word	0x00000000


	//----- nvinfo : EIATTR_CBANK_PARAM_SIZE
	.align		4
.L_33:
        /*009c*/ 	.byte	0x03, 0x19
        /*009e*/ 	.short	0x0030


	//----- nvinfo : EIATTR_PARAM_CBANK
	.align		4
        /*00a0*/ 	.byte	0x04, 0x0a
        /*00a2*/ 	.short	(.L_35 - .L_34)
	.align		4
.L_34:
        /*00a4*/ 	.word	index@(.nv.constant0._Z19detectEdgeImgkernelPhiiPfS0_iS_)
        /*00a8*/ 	.short	0x0380
        /*00aa*/ 	.short	0x0030


	//----- nvinfo : EIATTR_SW_WAR
	.align		4
.L_35:
        /*00ac*/ 	.byte	0x04, 0x36
        /*00ae*/ 	.short	(.L_37 - .L_36)
.L_36:
        /*00b0*/ 	.word	0x00000008
.L_37:


//--------------------- .nv.info._Z21convertRgb2GrayKernelP6uchar3iiPh --------------------------
	.section	.nv.info._Z21convertRgb2GrayKernelP6uchar3iiPh,"",@"SHT_CUDA_INFO"
	.sectionflags	@""
	.align	4


	//----- nvinfo : EIATTR_CUDA_API_VERSION
	.align		4
        /*0000*/ 	.byte	0x04, 0x37
        /*0002*/ 	.short	(.L_39 - .L_38)
.L_38:
        /*0004*/ 	.word	0x00000082


	//----- nvinfo : EIATTR_KPARAM_INFO
	.align		4
.L_39:
        /*0008*/ 	.byte	0x04, 0x17
        /*000a*/ 	.short	(.L_41 - .L_40)
.L_40:
        /*000c*/ 	.word	0x00000000
        /*0010*/ 	.short	0x0003
        /*0012*/ 	.short	0x0010
        /*0014*/ 	.byte	0x00, 0xf5, 0x21, 0x00


	//----- nvinfo : EIATTR_KPARAM_INFO
	.align		4
.L_41:
        /*0018*/ 	.byte	0x04, 0x17
        /*001a*/ 	.short	(.L_43 - .L_42)
.L_42:
        /*001c*/ 	.word	0x00000000
        /*0020*/ 	.short	0x0002
        /*0022*/ 	.short	0x000c
        /*0024*/ 	.byte	0x00, 0xf0, 0x11, 0x00


	//----- nvinfo : EIATTR_KPARAM_INFO
	.align		4
.L_43:
        /*0028*/ 	.byte	0x04, 0x17
        /*002a*/ 	.short	(.L_45 - .L_44)
.L_44:
        /*002c*/ 	.word	0x00000000
        /*0030*/ 	.short	0x0001
        /*0032*/ 	.short	0x0008
        /*0034*/ 	.byte	0x00, 0xf0, 0x11, 0x00


	//----- nvinfo : EIATTR_KPARAM_INFO
	.align		4
.L_45:
        /*0038*/ 	.byte	0x04, 0x17
        /*003a*/ 	.short	(.L_47 - .L_46)
.L_46:
        /*003c*/ 	.word	0x00000000
        /*0040*/ 	.short	0x0000
        /*0042*/ 	.short	0x0000
        /*0044*/ 	.byte	0x00, 0xf5, 0x21, 0x00


	//----- nvinfo : EIATTR_SPARSE_MMA_MASK
	.align		4
.L_47:
        /*0048*/ 	.byte	0x03, 0x50
        /*004a*/ 	.short	0x0000


	//----- nvinfo : EIATTR_MAXREG_COUNT
	.align		4
        /*004c*/ 	.byte	0x03, 0x1b
        /*004e*/ 	.short	0x00ff


	//----- nvinfo : EIATTR_MERCURY_ISA_VERSION
	.align		4
        /*0050*/ 	.byte	0x03, 0x5f
        /*0052*/ 	.short	0x0101


	//----- nvinfo : EIATTR_VRC_CTA_INIT_COUNT
	.align		4
        /*0054*/ 	.byte	0x02, 0x4a
	.zero		1
	.zero		1


	//----- nvinfo : EIATTR_EXIT_INSTR_OFFSETS
	.align		4
        /*0058*/ 	.byte	0x04, 0x1c
        /*005a*/ 	.short	(.L_49 - .L_48)


	//   ....[0]....
.L_48:
        /*005c*/ 	.word	0x000000c0


	//   ....[1]....
        /*0060*/ 	.word	0x000001f0


	//----- nvinfo : EIATTR_CBANK_PARAM_SIZE
	.align		4
.L_49:
        /*0064*/ 	.byte	0x03, 0x19
        /*0066*/ 	.short	0x0018


	//----- nvinfo : EIATTR_PARAM_CBANK
	.align		4
        /*0068*/ 	.byte	0x04, 0x0a
        /*006a*/ 	.short	(.L_51 - .L_50)
	.align		4
.L_50:
        /*006c*/ 	.word	index@(.nv.constant0._Z21convertRgb2GrayKernelP6uchar3iiPh)
        /*0070*/ 	.short	0x0380
        /*0072*/ 	.short	0x0018


	//----- nvinfo : EIATTR_SW_WAR
	.align		4
.L_51:
        /*0074*/ 	.byte	0x04, 0x36
        /*0076*/ 	.short	(.L_53 - .L_52)
.L_52:
        /*0078*/ 	.word	0x00000008
.L_53:


//--------------------- .nv.callgraph             --------------------------
	.section	.nv.callgraph,"",@"SHT_CUDA_CALLGRAPH"
	.align	4
	.sectionentsize	8
	.align		4
        /*0000*/ 	.word	0x00000000
	.align		4
        /*0004*/ 	.word	0xffffffff
	.align		4
        /*0008*/ 	.word	0x00000000
	.align		4
        /*000c*/ 	.word	0xfffffffe
	.align		4
        /*0010*/ 	.word	0x00000000
	.align		4
        /*0014*/ 	.word	0xfffffffd
	.align		4
        /*0018*/ 	.word	0x00000000
	.align		4
        /*001c*/ 	.word	0xfffffffc


//--------------------- .text._Z19detectEdgeImgkernelPhiiPfS0_iS_ --------------------------
	.section	.text._Z19detectEdgeImgkernelPhiiPfS0_iS_,"ax",@progbits
	.align	128
        .global         _Z19detectEdgeImgkernelPhiiPfS0_iS_
        .type           _Z19detectEdgeImgkernelPhiiPfS0_iS_,@function
        .size           _Z19detectEdgeImgkernelPhiiPfS0_iS_,(.L_x_13 - _Z19detectEdgeImgkernelPhiiPfS0_iS_)
        .other          _Z19detectEdgeImgkernelPhiiPfS0_iS_,@"STO_CUDA_ENTRY STV_DEFAULT"
_Z19detectEdgeImgkernelPhiiPfS0_iS_:
.text._Z19detectEdgeImgkernelPhiiPfS0_iS_:
[----:B------:R-:W-:Y:S01]  /*0000*/  LDC R1, c[0x0][0x37c] ;  /* 0x0000df00ff017b82 */ /* 0x000fe20000000800 */
[----:B------:R-:W0:Y:S07]  /*0010*/  S2R R3, SR_TID.Y ;  /* 0x0000000000037919 */ /* 0x000e2e0000002200 */
[----:B------:R-:W0:Y:S01]  /*0020*/  S2UR UR4, SR_CTAID.X ;  /* 0x00000000000479c3 */ /* 0x000e220000002500 */
[----:B------:R-:W1:Y:S01]  /*0030*/  LDCU.64 UR6, c[0x0][0x388] ;  /* 0x00007100ff0677ac */ /* 0x000e620008000a00 */
[----:B------:R-:W2:Y:S06]  /*0040*/  S2R R5, SR_TID.X ;  /* 0x0000000000057919 */ /* 0x000eac0000002100 */
[----:B------:R-:W0:Y:S08]  /*0050*/  LDC R0, c[0x0][0x360] ;  /* 0x0000d800ff007b82 */ /* 0x000e300000000800 */
[----:B------:R-:W2:Y:S08]  /*0060*/  S2UR UR5, SR_CTAID.Y ;  /* 0x00000000000579c3 */ /* 0x000eb00000002600 */
[----:B------:R-:W2:Y:S01]  /*0070*/  LDC R2, c[0x0][0x364] ;  /* 0x0000d900ff027b82 */ /* 0x000ea20000000800 */
[----:B0-----:R-:W-:-:S05]  /*0080*/  IMAD R0, R0, UR4, R3 ;  /* 0x0000000400007c24 */ /* 0x001fca000f8e0203 */
[----:B-1----:R-:W-:Y:S01]  /*0090*/  ISETP.GE.AND P0, PT, R0, UR7, PT ;  /* 0x0000000700007c0c */ /* 0x002fe2000bf06270 */
[----:B--2---:R-:W-:-:S05]  /*00a0*/  IMAD R3, R2, UR5, R5 ;  /* 0x0000000502037c24 */ /* 0x004fca000f8e0205 */
[----:B------:R-:W-:-:S13]  /*00b0*/  ISETP.GE.OR P0, PT, R3, UR6, P0 ;  /* 0x0000000603007c0c */ /* 0x000fda0008706670 */
[----:B------:R-:W-:Y:S05]  /*00c0*/  @P0 EXIT ;  /* 0x000000000000094d */ /* 0x000fea0003800000 */
[----:B------:R-:W0:Y:S01]  /*00d0*/  LDCU UR4, c[0x0][0x3a0] ;  /* 0x00007400ff0477ac */ /* 0x000e220008000800 */
[----:B------:R-:W-:Y:S01]  /*00e0*/  HFMA2 R25, -RZ, RZ, 0, 0 ;  /* 0x00000000ff197431 */ /* 0x000fe200000001ff */
[----:B------:R-:W-:Y:S01]  /*00f0*/  MOV R22, RZ ;  /* 0x000000ff00167202 */ /* 0x000fe20000000f00 */
[----:B------:R-:W1:Y:S01]  /*0100*/  LDCU.64 UR10, c[0x0][0x358] ;  /* 0x00006b00ff0a77ac */ /* 0x000e620008000a00 */
[----:B0-----:R-:W-:-:S09]  /*0110*/  UISETP.GE.AND UP0, UPT, UR4, 0x1, UPT ;  /* 0x000000010400788c */ /* 0x001fd2000bf06270 */
[----:B-1----:R-:W-:Y:S05]  /*0120*/  BRA.U !UP0, `(.L_x_0) ;  /* 0x00000015082c7547 */ /* 0x002fea000b800000 */
[----:B------:R-:W-:Y:S01]  /*0130*/  UIADD3 UR6, UPT, UPT, UR4, -0x1, URZ ;  /* 0xffffffff04067890 */ /* 0x000fe2000fffe0ff */
[----:B------:R-:W-:Y:S01]  /*0140*/  MOV R22, RZ ;  /* 0x000000ff00167202 */ /* 0x000fe20000000f00 */
[----:B------:R-:W-:Y:S01]  /*0150*/  USHF.R.U32.HI UR4, URZ, 0x1, UR4 ;  /* 0x00000001ff047899 */ /* 0x000fe20008011604 */
[----:B------:R-:W-:Y:S01]  /*0160*/  MOV R4, RZ ;  /* 0x000000ff00047202 */ /* 0x000fe20000000f00 */
[----:B------:R-:W-:Y:S01]  /*0170*/  UIADD3 UR5, UPT, UPT, UR7, -0x1, URZ ;  /* 0xffffffff07057890 */ /* 0x000fe2000fffe0ff */
[----:B------:R-:W-:Y:S01]  /*0180*/  MOV R25, RZ ;  /* 0x000000ff00197202 */ /* 0x000fe20000000f00 */
[----:B------:R-:W-:Y:S02]  /*0190*/  UISETP.GE.U32.AND UP0, UPT, UR6, 0x7, UPT ;  /* 0x000000070600788c */ /* 0x000fe4000bf06070 */
[----:B------:R-:W-:-:S09]  /*01a0*/  IADD3 R5, PT, PT, R3, -UR4, RZ ;  /* 0x8000000403057c10 */ /* 0x000fd2000fffe0ff */
.L_x_6:
[----:B------:R-:W0:Y:S02]  /*01b0*/  LDCU UR4, c[0x0][0x388] ;  /* 0x00007100ff0477ac */ /* 0x000e240008000800 */
[----:B0-----:R-:W-:-:S03]  /*01c0*/  UIADD3 UR6, UPT, UPT, UR4, -0x1, URZ ;  /* 0xffffffff04067890 */ /* 0x001fc6000fffe0ff */
[----:B------:R-:W-:Y:S01]  /*01d0*/  UMOV UR4, URZ ;  /* 0x000000ff00047c82 */ /* 0x000fe20008000000 */
[----:B------:R-:W-:Y:S08]  /*01e0*/  BRA.U !UP0, `(.L_x_1) ;  /* 0x0000000908707547 */ /* 0x000ff0000b800000 */
[----:B------:R-:W0:Y:S01]  /*01f0*/  LDCU UR4, c[0x0][0x3a0] ;  /* 0x00007400ff0477ac */ /* 0x000e220008000800 */
[----:B------:R-:W1:Y:S01]  /*0200*/  LDC R7, c[0x0][0x3a0] ;  /* 0x0000e800ff077b82 */ /* 0x000e620000000800 */
[----:B------:R-:W-:Y:S01]  /*0210*/  MOV R23, R4 ;  /* 0x0000000400177202 */ /* 0x000fe20000000f00 */
[----:B------:R-:W2:Y:S01]  /*0220*/  LDCU UR9, c[0x0][0x388] ;  /* 0x00007100ff0977ac */ /* 0x000ea20008000800 */
[----:B------:R-:W3:Y:S01]  /*0230*/  LDCU.64 UR12, c[0x0][0x380] ;  /* 0x00007000ff0c77ac */ /* 0x000ee20008000a00 */
[----:B0-----:R-:W-:Y:S02]  /*0240*/  USHF.R.U32.HI UR8, URZ, 0x1, UR4 ;  /* 0x00000001ff087899 */ /* 0x001fe40008011604 */
[----:B------:R-:W-:-:S04]  /*0250*/  ULOP3.LUT UR7, UR4, 0x7ffffff8, URZ, 0xc0, !UPT ;  /* 0x7ffffff804077892 */ /* 0x000fc8000f8ec0ff */
[----:B------:R-:W-:Y:S01]  /*0260*/  IADD3 R2, PT, PT, R0, -UR8, RZ ;  /* 0x8000000800027c10 */ /* 0x000fe2000fffe0ff */
[C-C-:B-1----:R-:W-:Y:S01]  /*0270*/  IMAD R10, R7.reuse, 0x3, R4.reuse ;  /* 0x00000003070a7824 */ /* 0x142fe200078e0204 */
[----:B------:R-:W-:Y:S01]  /*0280*/  IADD3 R6, PT, PT, R4, R7, RZ ;  /* 0x0000000704067210 */ /* 0x000fe20007ffe0ff */
[C-C-:B------:R-:W-:Y:S01]  /*0290*/  IMAD R9, R7.reuse, 0x5, R4.reuse ;  /* 0x0000000507097824 */ /* 0x140fe200078e0204 */
[CC--:B------:R-:W-:Y:S01]  /*02a0*/  LEA R8, R7.reuse, R4.reuse, 0x1 ;  /* 0x0000000407087211 */ /* 0x0c0fe200078e08ff */
[C-C-:B------:R-:W-:Y:S01]  /*02b0*/  IMAD R11, R7.reuse, 0x6, R4.reuse ;  /* 0x00000006070b7824 */ /* 0x140fe200078e0204 */
[C---:B------:R-:W-:Y:S01]  /*02c0*/  LEA R12, R7.reuse, R4, 0x2 ;  /* 0x00000004070c7211 */ /* 0x040fe200078e10ff */
[----:B------:R-:W-:Y:S01]  /*02d0*/  IMAD R13, R7, 0x7, R4 ;  /* 0x00000007070d7824 */ /* 0x000fe200078e0204 */
[----:B------:R-:W-:Y:S01]  /*02e0*/  IADD3 R2, PT, PT, R2, 0x3, RZ ;  /* 0x0000000302027810 */ /* 0x000fe20007ffe0ff */
[----:B--23--:R-:W-:-:S12]  /*02f0*/  UIADD3 UR4, UPT, UPT, -UR7, URZ, URZ ;  /* 0x000000ff07047290 */ /* 0x00cfd8000fffe1ff */
.L_x_2:
[----:B------:R-:W-:Y:S01]  /*0300*/  VIADDMNMX R16, R2, 0xfffffffd, RZ, !PT ;  /* 0xfffffffd02107846 */ /* 0x000fe200078001ff */
[----:B------:R-:W0:Y:S01]  /*0310*/  LDC.64 R14, c[0x0][0x390] ;  /* 0x0000e400ff0e7b82 */ /* 0x000e220000000a00 */
[----:B------:R-:W-:Y:S02]  /*0320*/  VIADDMNMX R24, R5, R4, RZ, !PT ;  /* 0x0000000405187246 */ /* 0x000fe400078001ff */
[----:B------:R-:W-:Y:S02]  /*0330*/  VIMNMX R19, PT, PT, R16, UR5, PT ;  /* 0x0000000510137c48 */ /* 0x000fe4000bfe0100 */
[----:B------:R-:W-:-:S03]  /*0340*/  VIMNMX R24, PT, PT, R24, UR6, PT ;  /* 0x0000000618187c48 */ /* 0x000fc6000bfe0100 */
[----:B------:R-:W1:Y:S02]  /*0350*/  LDC.64 R16, c[0x0][0x398] ;  /* 0x0000e600ff107b82 */ /* 0x000e640000000a00 */
[----:B------:R-:W-:-:S05]  /*0360*/  IMAD R19, R19, UR9, R24 ;  /* 0x0000000913137c24 */ /* 0x000fca000f8e0218 */
[----:B------:R-:W-:-:S04]  /*0370*/  IADD3 R18, P0, PT, R19, UR12, RZ ;  /* 0x0000000c13127c10 */ /* 0x000fc8000ff1e0ff */
[----:B------:R-:W-:Y:S01]  /*0380*/  LEA.HI.X.SX32 R19, R19, UR13, 0x1, P0 ;  /* 0x0000000d13137c11 */ /* 0x000fe200080f0eff */
[----:B0-----:R-:W-:-:S04]  /*0390*/  IMAD.WIDE.U32 R20, R23, 0x4, R14 ;  /* 0x0000000417147825 */ /* 0x001fc800078e000e */
[----:B------:R1:W2:Y:S04]  /*03a0*/  LDG.E.U8 R28, desc[UR10][R18.64] ;  /* 0x0000000a121c7981 */ /* 0x0002a8000c1e1100 */
[----:B------:R-:W3:Y:S01]  /*03b0*/  LDG.E R20, desc[UR10][R20.64] ;  /* 0x0000000a14147981 */ /* 0x000ee2000c1e1900 */
[----:B-1----:R-:W-:-:S05]  /*03c0*/  IMAD.WIDE.U32 R18, R23, 0x4, R16 ;  /* 0x0000000417127825 */ /* 0x002fca00078e0010 */
[----:B------:R-:W4:Y:S01]  /*03d0*/  LDG.E R29, desc[UR10][R18.64] ;  /* 0x0000000a121d7981 */ /* 0x000f22000c1e1900 */
[----:B------:R-:W-:-:S04]  /*03e0*/  VIADDMNMX R26, R2, 0xfffffffe, RZ, !PT ;  /* 0xfffffffe021a7846 */ /* 0x000fc800078001ff */
[----:B------:R-:W-:-:S05]  /*03f0*/  VIMNMX R27, PT, PT, R26, UR5, PT ;  /* 0x000000051a1b7c48 */ /* 0x000fca000bfe0100 */
[----:B------:R-:W-:-:S05]  /*0400*/  IMAD R27, R27, UR9, R24 ;  /* 0x000000091b1b7c24 */ /* 0x000fca000f8e0218 */
[----:B------:R-:W-:-:S04]  /*0410*/  IADD3 R26, P0, PT, R27, UR12, RZ ;  /* 0x0000000c1b1a7c10 */ /* 0x000fc8000ff1e0ff */
[----:B------:R-:W-:-:S05]  /*0420*/  LEA.HI.X.SX32 R27, R27, UR13, 0x1, P0 ;  /* 0x0000000d1b1b7c11 */ /* 0x000fca00080f0eff */
[----:B------:R-:W5:Y:S01]  /*0430*/  LDG.E.U8 R26, desc[UR10][R26.64] ;  /* 0x0000000a1a1a7981 */ /* 0x000f62000c1e1100 */
[----:B--2---:R-:W-:Y:S01]  /*0440*/  I2FP.F32.U32 R28, R28 ;  /* 0x0000001c001c7245 */ /* 0x004fe20000201000 */
[----:B---3--:R-:W-:-:S04]  /*0450*/  FMUL R20, R20, 0.25 ;  /* 0x3e80000014147820 */ /* 0x008fc80000400000 */
[----:B------:R-:W-:Y:S01]  /*0460*/  FFMA R25, R20, R28, R25 ;  /* 0x0000001c14197223 */ /* 0x000fe20000000019 */
[----:B------:R-:W-:-:S04]  /*0470*/  IMAD.WIDE.U32 R20, R6, 0x4, R14 ;  /* 0x0000000406147825 */ /* 0x000fc800078e000e */
[----:B----4-:R-:W-:Y:S02]  /*0480*/  FMUL R29, R29, 0.25 ;  /* 0x3e8000001d1d7820 */ /* 0x010fe40000400000 */
[----:B------:R-:W2:Y:S02]  /*0490*/  LDG.E R20, desc[UR10][R20.64] ;  /* 0x0000000a14147981 */ /* 0x000ea4000c1e1900 */
[----:B------:R-:W-:Y:S01]  /*04a0*/  FFMA R22, R29, R28, R22 ;  /* 0x0000001c1d167223 */ /* 0x000fe20000000016 */
[----:B------:R-:W-:-:S06]  /*04b0*/  IMAD.WIDE.U32 R28, R6, 0x4, R16 ;  /* 0x00000004061c7825 */ /* 0x000fcc00078e0010 */
[----:B------:R-:W3:Y:S01]  /*04c0*/  LDG.E R28, desc[UR10][R28.64] ;  /* 0x0000000a1c1c7981 */ /* 0x000ee2000c1e1900 */
[----:B------:R-:W-:-:S04]  /*04d0*/  VIADDMNMX R18, R2, 0xffffffff, RZ, !PT ;  /* 0xffffffff02127846 */ /* 0x000fc800078001ff */
[----:B------:R-:W-:-:S05]  /*04e0*/  VIMNMX R19, PT, PT, R18, UR5, PT ;  /* 0x0000000512137c48 */ /* 0x000fca000bfe0100 */
[----:B------:R-:W-:Y:S01]  /*04f0*/  IMAD R19, R19, UR9, R24 ;  /* 0x0000000913137c24 */ /* 0x000fe2000f8e0218 */
[----:B-----5:R-:W-:-:S04]  /*0500*/  I2FP.F32.U32 R26, R26 ;  /* 0x0000001a001a7245 */ /* 0x020fc80000201000 */
[----:B------:R-:W-:-:S04]  /*0510*/  IADD3 R18, P0, PT, R19, UR12, RZ ;  /* 0x0000000c13127c10 */ /* 0x000fc8000ff1e0ff */
[----:B------:R-:W-:-:S05]  /*0520*/  LEA.HI.X.SX32 R19, R19, UR13, 0x1, P0 ;  /* 0x0000000d13137c11 */ /* 0x000fca00080f0eff */
[----:B------:R-:W4:Y:S01]  /*0530*/  LDG.E.U8 R27, desc[UR10][R18.64] ;  /* 0x0000000a121b7981 */ /* 0x000f22000c1e1100 */
[----:B--2---:R-:W-:-:S04]  /*0540*/  FMUL R20, R20, 0.25 ;  /* 0x3e80000014147820 */ /* 0x004fc80000400000 */
[----:B------:R-:W-:Y:S01]  /*0550*/  FFMA R25, R20, R26, R25 ;  /* 0x0000001a14197223 */ /* 0x000fe20000000019 */
[----:B------:R-:W-:-:S04]  /*0560*/  IMAD.WIDE.U32 R20, R8, 0x4, R14 ;  /* 0x0000000408147825 */ /* 0x000fc800078e000e */
[----:B---3--:R-:W-:Y:S02]  /*0570*/  FMUL R29, R28, 0.25 ;  /* 0x3e8000001c1d7820 */ /* 0x008fe40000400000 */
[----:B------:R-:W2:Y:S02]  /*0580*/  LDG.E R20, desc[UR10][R20.64] ;  /* 0x0000000a14147981 */ /* 0x000ea4000c1e1900 */
[----:B------:R-:W-:Y:S01]  /*0590*/  FFMA R22, R29, R26, R22 ;  /* 0x0000001a1d167223 */ /* 0x000fe20000000016 */
[----:B------:R-:W-:-:S06]  /*05a0*/  IMAD.WIDE.U32 R28, R8, 0x4, R16 ;  /* 0x00000004081c7825 */ /* 0x000fcc00078e0010 */
[----:B------:R-:W3:Y:S01]  /*05b0*/  LDG.E R28, desc[UR10][R28.64] ;  /* 0x0000000a1c1c7981 */ /* 0x000ee2000c1e1900 */
[----:B------:R-:W-:-:S04]  /*05c0*/  VIMNMX R26, PT, PT, RZ, R2, !PT ;  /* 0x00000002ff1a7248 */ /* 0x000fc80007fe0100 */
[----:B------:R-:W-:-:S05]  /*05d0*/  VIMNMX R26, PT, PT, R26, UR5, PT ;  /* 0x000000051a1a7c48 */ /* 0x000fca000bfe0100 */
[----:B------:R-:W-:Y:S01]  /*05e0*/  IMAD R26, R26, UR9, R24 ;  /* 0x000000091a1a7c24 */ /* 0x000fe2000f8e0218 */
[----:B----4-:R-:W-:-:S04]  /*05f0*/  I2FP.F32.U32 R27, R27 ;  /* 0x0000001b001b7245 */ /* 0x010fc80000201000 */
[----:B------:R-:W-:-:S04]  /*0600*/  IADD3 R18, P0, PT, R26, UR12, RZ ;  /* 0x0000000c1a127c10 */ /* 0x000fc8000ff1e0ff */
[----:B------:R-:W-:-:S05]  /*0610*/  LEA.HI.X.SX32 R19, R26, UR13, 0x1, P0 ;  /* 0x0000000d1a137c11 */ /* 0x000fca00080f0eff */
[----:B------:R0:W4:Y:S01]  /*0620*/  LDG.E.U8 R26, desc[UR10][R18.64] ;  /* 0x0000000a121a7981 */ /* 0x000122000c1e1100 */
        /* <DEDUP_REMOVED lines=8> */
[----:B------:R-:W-:-:S04]  /*06b0*/  VIADDMNMX R27, R2, 0x1, RZ, !PT ;  /* 0x00000001021b7846 */ /* 0x000fc800078001ff */
[----:B------:R-:W-:-:S05]  /*06c0*/  VIMNMX R27, PT, PT, R27, UR5, PT ;  /* 0x000000051b1b7c48 */ /* 0x000fca000bfe0100 */
[----:B------:R-:W-:-:S05]  /*06d0*/  IMAD R27, R27, UR9, R24 ;  /* 0x000000091b1b7c24 */ /* 0x000fca000f8e0218 */
[C---:B0-----:R-:W-:Y:S02]  /*06e0*/  IADD3 R18, P0, PT, R27.reuse, UR12, RZ ;  /* 0x0000000c1b127c10 */ /* 0x041fe4000ff1e0ff */
[----:B----4-:R-:W-:Y:S02]  /*06f0*/  I2FP.F32.U32 R26, R26 ;  /* 0x0000001a001a7245 */ /* 0x010fe40000201000 */
[----:B------:R-:W-:-:S05]  /*0700*/  LEA.HI.X.SX32 R19, R27, UR13, 0x1, P0 ;  /* 0x0000000d1b137c11 */ /* 0x000fca00080f0eff */
[----:B------:R0:W4:Y:S01]  /*0710*/  LDG.E.U8 R27, desc[UR10][R18.64] ;  /* 0x0000000a121b7981 */ /* 0x000122000c1e1100 */
[----:B--2---:R-:W-:-:S04]  /*0720*/  FMUL R20, R20, 0.25 ;  /* 0x3e80000014147820 */ /* 0x004fc80000400000 */
[----:B------:R-:W-:Y:S01]  /*0730*/  FFMA R25, R20, R26, R25 ;  /* 0x0000001a14197223 */ /* 0x000fe20000000019 */
[----:B------:R-:W-:-:S04]  /*0740*/  IMAD.WIDE.U32 R20, R12, 0x4, R14 ;  /* 0x000000040c147825 */ /* 0x000fc800078e000e */
[----:B---3--:R-:W-:Y:S02]  /*0750*/  FMUL R29, R28, 0.25 ;  /* 0x3e8000001c1d7820 */ /* 0x008fe40000400000 */
[----:B------:R4:W2:Y:S02]  /*0760*/  LDG.E R20, desc[UR10][R20.64] ;  /* 0x0000000a14147981 */ /* 0x0008a4000c1e1900 */
        /* <DEDUP_REMOVED lines=8> */
[----:B------:R-:W-:Y:S01]  /*07f0*/  LEA.HI.X.SX32 R19, R26, UR13, 0x1, P0 ;  /* 0x0000000d1a137c11 */ /* 0x000fe200080f0eff */
[----:B------:R-:W-:-:S04]  /*0800*/  IMAD.WIDE.U32 R26, R9, 0x4, R14 ;  /* 0x00000004091a7825 */ /* 0x000fc800078e000e */
[----:B------:R0:W4:Y:S04]  /*0810*/  LDG.E.U8 R18, desc[UR10][R18.64] ;  /* 0x0000000a12127981 */ /* 0x000128000c1e1100 */
[----:B------:R-:W5:Y:S01]  /*0820*/  LDG.E R26, desc[UR10][R26.64] ;  /* 0x0000000a1a1a7981 */ /* 0x000f62000c1e1900 */
[----:B--2---:R-:W-:-:S04]  /*0830*/  FMUL R20, R20, 0.25 ;  /* 0x3e80000014147820 */ /* 0x004fc80000400000 */
[----:B------:R-:W-:Y:S01]  /*0840*/  FFMA R25, R20, R21, R25 ;  /* 0x0000001514197223 */ /* 0x000fe20000000019 */
[----:B---3--:R-:W-:-:S04]  /*0850*/  FMUL R29, R28, 0.25 ;  /* 0x3e8000001c1d7820 */ /* 0x008fc80000400000 */
[----:B------:R-:W-:Y:S01]  /*0860*/  FFMA R22, R29, R21, R22 ;  /* 0x000000151d167223 */ /* 0x000fe20000000016 */
[----:B------:R-:W-:-:S06]  /*0870*/  IMAD.WIDE.U32 R20, R9, 0x4, R16 ;  /* 0x0000000409147825 */ /* 0x000fcc00078e0010 */
[----:B------:R1:W2:Y:S01]  /*0880*/  LDG.E R20, desc[UR10][R20.64] ;  /* 0x0000000a14147981 */ /* 0x0002a2000c1e1900 */
[C---:B0-----:R-:W-:Y:S02]  /*0890*/  VIADDMNMX R19, R2.reuse, 0x3, RZ, !PT ;  /* 0x0000000302137846 */ /* 0x041fe400078001ff */
[----:B----4-:R-:W-:Y:S01]  /*08a0*/  I2FP.F32.U32 R28, R18 ;  /* 0x00000012001c7245 */ /* 0x010fe20000201000 */
[----:B------:R-:W-:Y:S02]  /*08b0*/  VIADD R18, R2, 0x4 ;  /* 0x0000000402127836 */ /* 0x000fe40000000000 */
[----:B-----5:R-:W-:-:S04]  /*08c0*/  FMUL R29, R26, 0.25 ;  /* 0x3e8000001a1d7820 */ /* 0x020fc80000400000 */
[----:B------:R-:W-:Y:S01]  /*08d0*/  FFMA R25, R29, R28, R25 ;  /* 0x0000001c1d197223 */ /* 0x000fe20000000019 */
[----:B------:R-:W-:Y:S02]  /*08e0*/  VIMNMX R29, PT, PT, R19, UR5, PT ;  /* 0x00000005131d7c48 */ /* 0x000fe4000bfe0100 */
[----:B------:R-:W-:-:S03]  /*08f0*/  VIMNMX R18, PT, PT, RZ, R18, !PT ;  /* 0x00000012ff127248 */ /* 0x000fc60007fe0100 */
[----:B------:R-:W-:Y:S01]  /*0900*/  IMAD R29, R29, UR9, R24 ;  /* 0x000000091d1d7c24 */ /* 0x000fe2000f8e0218 */
[----:B-1----:R-:W-:Y:S01]  /*0910*/  VIMNMX R21, PT, PT, R18, UR5, PT ;  /* 0x0000000512157c48 */ /* 0x002fe2000bfe0100 */
[----:B------:R-:W-:-:S04]  /*0920*/  IMAD.WIDE.U32 R26, R11, 0x4, R14 ;  /* 0x000000040b1a7825 */ /* 0x000fc800078e000e */
[----:B------:R-:W-:Y:S02]  /*0930*/  IMAD R21, R21, UR9, R24 ;  /* 0x0000000915157c24 */ /* 0x000fe4000f8e0218 */
[----:B------:R-:W3:Y:S01]  /*0940*/  LDG.E R26, desc[UR10][R26.64] ;  /* 0x0000000a1a1a7981 */ /* 0x000ee2000c1e1900 */
[----:B------:R-:W-:-:S06]  /*0950*/  IMAD.WIDE.U32 R14, R13, 0x4, R14 ;  /* 0x000000040d0e7825 */ /* 0x000fcc00078e000e */
[----:B------:R-:W4:Y:S01]  /*0960*/  LDG.E R14, desc[UR10][R14.64] ;  /* 0x0000000a0e0e7981 */ /* 0x000f22000c1e1900 */
[----:B--2---:R-:W-:-:S04]  /*0970*/  FMUL R19, R20, 0.25 ;  /* 0x3e80000014137820 */ /* 0x004fc80000400000 */
[----:B------:R-:W-:Y:S01]  /*0980*/  FFMA R22, R19, R28, R22 ;  /* 0x0000001c13167223 */ /* 0x000fe20000000016 */
[----:B------:R-:W-:Y:S01]  /*0990*/  IADD3 R28, P0, PT, R29, UR12, RZ ;  /* 0x0000000c1d1c7c10 */ /* 0x000fe2000ff1e0ff */
[----:B------:R-:W-:-:S03]  /*09a0*/  IMAD.WIDE.U32 R18, R11, 0x4, R16 ;  /* 0x000000040b127825 */ /* 0x000fc600078e0010 */
[----:B------:R-:W-:Y:S02]  /*09b0*/  LEA.HI.X.SX32 R29, R29, UR13, 0x1, P0 ;  /* 0x0000000d1d1d7c11 */ /* 0x000fe400080f0eff */
[----:B------:R-:W-:Y:S01]  /*09c0*/  IADD3 R20, P0, PT, R21, UR12, RZ ;  /* 0x0000000c15147c10 */ /* 0x000fe2000ff1e0ff */
[----:B------:R-:W2:Y:S01]  /*09d0*/  LDG.E R18, desc[UR10][R18.64] ;  /* 0x0000000a12127981 */ /* 0x000ea2000c1e1900 */
[----:B------:R-:W-:Y:S02]  /*09e0*/  IMAD.WIDE.U32 R16, R13, 0x4, R16 ;  /* 0x000000040d107825 */ /* 0x000fe400078e0010 */
[----:B------:R-:W-:Y:S01]  /*09f0*/  LEA.HI.X.SX32 R21, R21, UR13, 0x1, P0 ;  /* 0x0000000d15157c11 */ /* 0x000fe200080f0eff */
[----:B------:R-:W5:Y:S04]  /*0a00*/  LDG.E.U8 R24, desc[UR10][R28.64] ;  /* 0x0000000a1c187981 */ /* 0x000f68000c1e1100 */
[----:B------:R-:W4:Y:S04]  /*0a10*/  LDG.E.U8 R20, desc[UR10][R20.64] ;  /* 0x0000000a14147981 */ /* 0x000f28000c1e1100 */
[----:B------:R-:W4:Y:S01]  /*0a20*/  LDG.E R16, desc[UR10][R16.64] ;  /* 0x0000000a10107981 */ /* 0x000f22000c1e1900 */
[----:B------:R-:W-:-:S04]  /*0a30*/  UIADD3 UR4, UPT, UPT, UR4, 0x8, URZ ;  /* 0x0000000804047890 */ /* 0x000fc8000fffe0ff */
[----:B------:R-:W-:Y:S01]  /*0a40*/  UISETP.NE.AND UP1, UPT, UR4, URZ, UPT ;  /* 0x000000ff0400728c */ /* 0x000fe2000bf25270 */
[----:B---3--:R-:W-:Y:S01]  /*0a50*/  FMUL R26, R26, 0.25 ;  /* 0x3e8000001a1a7820 */ /* 0x008fe20000400000 */
[----:B------:R-:W-:Y:S01]  /*0a60*/  IADD3 R2, PT, PT, R2, 0x8, RZ ;  /* 0x0000000802027810 */ /* 0x000fe20007ffe0ff */
[C---:B------:R-:W-:Y:S01]  /*0a70*/  IMAD R23, R7.reuse, 0x8, R23 ;  /* 0x0000000807177824 */ /* 0x040fe200078e0217 */
[C---:B------:R-:W-:Y:S02]  /*0a80*/  LEA R6, R7.reuse, R6, 0x3 ;  /* 0x0000000607067211 */ /* 0x040fe400078e18ff */
[C---:B------:R-:W-:Y:S02]  /*0a90*/  LEA R8, R7.reuse, R8, 0x3 ;  /* 0x0000000807087211 */ /* 0x040fe400078e18ff */
[C---:B------:R-:W-:Y:S02]  /*0aa0*/  LEA R10, R7.reuse, R10, 0x3 ;  /* 0x0000000a070a7211 */ /* 0x040fe400078e18ff */
[----:B------:R-:W-:-:S02]  /*0ab0*/  LEA R12, R7, R12, 0x3 ;  /* 0x0000000c070c7211 */ /* 0x000fc400078e18ff */
[C---:B------:R-:W-:Y:S02]  /*0ac0*/  LEA R9, R7.reuse, R9, 0x3 ;  /* 0x0000000907097211 */ /* 0x040fe400078e18ff */
[C---:B------:R-:W-:Y:S02]  /*0ad0*/  LEA R11, R7.reuse, R11, 0x3 ;  /* 0x0000000b070b7211 */ /* 0x040fe400078e18ff */
[----:B------:R-:W-:Y:S01]  /*0ae0*/  LEA R13, R7, R13, 0x3 ;  /* 0x0000000d070d7211 */ /* 0x000fe200078e18ff */
[----:B--2---:R-:W-:Y:S01]  /*0af0*/  FMUL R27, R18, 0.25 ;  /* 0x3e800000121b7820 */ /* 0x004fe20000400000 */
[----:B-----5:R-:W-:Y:S01]  /*0b00*/  I2FP.F32.U32 R24, R24 ;  /* 0x0000001800187245 */ /* 0x020fe20000201000 */
[----:B----4-:R-:W-:-:S04]  /*0b10*/  FMUL R18, R14, 0.25 ;  /* 0x3e8000000e127820 */ /* 0x010fc80000400000 */
[-C--:B------:R-:W-:Y:S01]  /*0b20*/  FFMA R25, R26, R24.reuse, R25 ;  /* 0x000000181a197223 */ /* 0x080fe20000000019 */
[----:B------:R-:W-:Y:S01]  /*0b30*/  FFMA R22, R27, R24, R22 ;  /* 0x000000181b167223 */ /* 0x000fe20000000016 */
[----:B------:R-:W-:Y:S01]  /*0b40*/  I2FP.F32.U32 R24, R20 ;  /* 0x0000001400187245 */ /* 0x000fe20000201000 */
[----:B------:R-:W-:-:S04]  /*0b50*/  FMUL R19, R16, 0.25 ;  /* 0x3e80000010137820 */ /* 0x000fc80000400000 */
[-C--:B------:R-:W-:Y:S01]  /*0b60*/  FFMA R25, R18, R24.reuse, R25 ;  /* 0x0000001812197223 */ /* 0x080fe20000000019 */
[----:B------:R-:W-:Y:S01]  /*0b70*/  FFMA R22, R19, R24, R22 ;  /* 0x0000001813167223 */ /* 0x000fe20000000016 */
[----:B------:R-:W-:Y:S06]  /*0b80*/  BRA.U UP1, `(.L_x_2) ;  /* 0xfffffff501dc7547 */ /* 0x000fec000b83ffff */
[----:B------:R-:W0:Y:S02]  /*0b90*/  LDCU UR4, c[0x0][0x3a0] ;  /* 0x00007400ff0477ac */ /* 0x000e240008000800 */
[----:B0-----:R-:W-:-:S12]  /*0ba0*/  ULOP3.LUT UR4, UR4, 0x7ffffff8, URZ, 0xc0, !UPT ;  /* 0x7ffffff804047892 */ /* 0x001fd8000f8ec0ff */
.L_x_1:
[----:B------:R-:W0:Y:S02]  /*0bb0*/  LDCU UR7, c[0x0][0x3a0] ;  /* 0x00007400ff0777ac */ /* 0x000e240008000800 */
[----:B0-----:R-:W-:-:S04]  /*0bc0*/  ULOP3.LUT UR6, UR7, 0x7, URZ, 0xc0, !UPT ;  /* 0x0000000707067892 */ /* 0x001fc8000f8ec0ff */
[----:B------:R-:W-:-:S09]  /*0bd0*/  UISETP.NE.AND UP1, UPT, UR6, URZ, UPT ;  /* 0x000000ff0600728c */ /* 0x000fd2000bf25270 */
[----:B------:R-:W-:Y:S05]  /*0be0*/  BRA.U !UP1, `(.L_x_3) ;  /* 0x00000009096c7547 */ /* 0x000fea000b800000 */
[----:B------:R-:W0:Y:S01]  /*0bf0*/  LDCU UR8, c[0x0][0x388] ;  /* 0x00007100ff0877ac */ /* 0x000e220008000800 */
[----:B------:R-:W-:Y:S02]  /*0c00*/  UIADD3 UR6, UPT, UPT, UR6, -0x1, URZ ;  /* 0xffffffff06067890 */ /* 0x000fe4000fffe0ff */
[----:B------:R-:W-:Y:S02]  /*0c10*/  ULOP3.LUT UR14, UR7, 0x3, URZ, 0xc0, !UPT ;  /* 0x00000003070e7892 */ /* 0x000fe4000f8ec0ff */
[----:B------:R-:W-:Y:S02]  /*0c20*/  UISETP.GE.U32.AND UP1, UPT, UR6, 0x3, UPT ;  /* 0x000000030600788c */ /* 0x000fe4000bf26070 */
[----:B------:R-:W-:Y:S02]  /*0c30*/  UISETP.NE.AND UP2, UPT, UR14, URZ, UPT ;  /* 0x000000ff0e00728c */ /* 0x000fe4000bf45270 */
[----:B0-----:R-:W-:-:S05]  /*0c40*/  UIADD3 UR8, UPT, UPT, UR8, -0x1, URZ ;  /* 0xffffffff08087890 */ /* 0x001fca000fffe0ff */
[----:B------:R-:W-:Y:S07]  /*0c50*/  BRA.U !UP1, `(.L_x_4) ;  /* 0x00000005092c7547 */ /* 0x000fee000b800000 */
[----:B------:R-:W-:Y:S01]  /*0c60*/  USHF.R.U32.HI UR9, URZ, 0x1, UR7 ;  /* 0x00000001ff097899 */ /* 0x000fe20008011607 */
[----:B------:R-:W0:Y:S01]  /*0c70*/  LDC R26, c[0x0][0x3a0] ;  /* 0x0000e800ff1a7b82 */ /* 0x000e220000000800 */
[----:B------:R-:W1:Y:S01]  /*0c80*/  LDCU UR6, c[0x0][0x388] ;  /* 0x00007100ff0677ac */ /* 0x000e620008000800 */
[----:B------:R-:W-:-:S03]  /*0c90*/  VIADDMNMX R7, R5, R4, RZ, !PT ;  /* 0x0000000405077246 */ /* 0x000fc600078001ff */
[----:B------:R-:W-:Y:S01]  /*0ca0*/  IADD3 R2, PT, PT, R0, -UR9, RZ ;  /* 0x8000000900027c10 */ /* 0x000fe2000fffe0ff */
[----:B------:R-:W2:Y:S01]  /*0cb0*/  LDCU.64 UR12, c[0x0][0x380] ;  /* 0x00007000ff0c77ac */ /* 0x000ea20008000a00 */
[----:B------:R-:W-:Y:S01]  /*0cc0*/  VIMNMX R15, PT, PT, R7, UR8, PT ;  /* 0x00000008070f7c48 */ /* 0x000fe2000bfe0100 */
[----:B------:R-:W3:Y:S01]  /*0cd0*/  LDC.64 R10, c[0x0][0x390] ;  /* 0x0000e400ff0a7b82 */ /* 0x000ee20000000a00 */
[----:B------:R-:W-:-:S04]  /*0ce0*/  IADD3 R2, PT, PT, R2, UR4, RZ ;  /* 0x0000000402027c10 */ /* 0x000fc8000fffe0ff */
[----:B------:R-:W-:Y:S02]  /*0cf0*/  VIMNMX R6, PT, PT, RZ, R2, !PT ;  /* 0x00000002ff067248 */ /* 0x000fe40007fe0100 */
[----:B------:R-:W-:Y:S01]  /*0d00*/  VIADDMNMX R7, R2, 0x1, RZ, !PT ;  /* 0x0000000102077846 */ /* 0x000fe200078001ff */
[----:B------:R-:W4:Y:S01]  /*0d10*/  LDC.64 R8, c[0x0][0x398] ;  /* 0x0000e600ff087b82 */ /* 0x000f220000000a00 */
[----:B------:R-:W-:Y:S02]  /*0d20*/  VIMNMX R6, PT, PT, R6, UR5, PT ;  /* 0x0000000506067c48 */ /* 0x000fe4000bfe0100 */
[----:B------:R-:W-:Y:S02]  /*0d30*/  VIMNMX R7, PT, PT, R7, UR5, PT ;  /* 0x0000000507077c48 */ /* 0x000fe4000bfe0100 */
[----:B------:R-:W-:Y:S01]  /*0d40*/  VIADDMNMX R12, R2, 0x2, RZ, !PT ;  /* 0x00000002020c7846 */ /* 0x000fe200078001ff */
[--C-:B-1----:R-:W-:Y:S01]  /*0d50*/  IMAD R6, R6, UR6, R15.reuse ;  /* 0x0000000606067c24 */ /* 0x102fe2000f8e020f */
[----:B------:R-:W-:Y:S01]  /*0d60*/  VIADDMNMX R2, R2, 0x3, RZ, !PT ;  /* 0x0000000302027846 */ /* 0x000fe200078001ff */
[----:B------:R-:W-:Y:S01]  /*0d70*/  IMAD R7, R7, UR6, R15 ;  /* 0x0000000607077c24 */ /* 0x000fe2000f8e020f */
[----:B------:R-:W-:Y:S01]  /*0d80*/  VIMNMX R12, PT, PT, R12, UR5, PT ;  /* 0x000000050c0c7c48 */ /* 0x000fe2000bfe0100 */
[----:B0-----:R-:W-:Y:S01]  /*0d90*/  IMAD R29, R26, UR4, R4 ;  /* 0x000000041a1d7c24 */ /* 0x001fe2000f8e0204 */
[----:B--2---:R-:W-:-:S02]  /*0da0*/  IADD3 R16, P0, PT, R6, UR12, RZ ;  /* 0x0000000c06107c10 */ /* 0x004fc4000ff1e0ff */
[----:B------:R-:W-:Y:S01]  /*0db0*/  VIMNMX R2, PT, PT, R2, UR5, PT ;  /* 0x0000000502027c48 */ /* 0x000fe2000bfe0100 */
[----:B------:R-:W-:Y:S01]  /*0dc0*/  IMAD R13, R12, UR6, R15 ;  /* 0x000000060c0d7c24 */ /* 0x000fe2000f8e020f */
[----:B------:R-:W-:Y:S02]  /*0dd0*/  LEA.HI.X.SX32 R17, R6, UR13, 0x1, P0 ;  /* 0x0000000d06117c11 */ /* 0x000fe400080f0eff */
[----:B------:R-:W-:Y:S01]  /*0de0*/  IADD3 R20, P0, PT, R7, UR12, RZ ;  /* 0x0000000c07147c10 */ /* 0x000fe2000ff1e0ff */
[C---:B---3--:R-:W-:Y:S01]  /*0df0*/  IMAD.WIDE.U32 R18, R29.reuse, 0x4, R10 ;  /* 0x000000041d127825 */ /* 0x048fe200078e000a */
[-C--:B------:R-:W-:Y:S01]  /*0e00*/  IADD3 R27, PT, PT, R29, R26.reuse, RZ ;  /* 0x0000001a1d1b7210 */ /* 0x080fe20007ffe0ff */
[----:B------:R0:W2:Y:S01]  /*0e10*/  LDG.E.U8 R6, desc[UR10][R16.64] ;  /* 0x0000000a10067981 */ /* 0x0000a2000c1e1100 */
[----:B------:R-:W-:Y:S01]  /*0e20*/  LEA.HI.X.SX32 R21, R7, UR13, 0x1, P0 ;  /* 0x0000000d07157c11 */ /* 0x000fe200080f0eff */
[----:B------:R-:W-:Y:S01]  /*0e30*/  IMAD R2, R2, UR6, R15 ;  /* 0x0000000602027c24 */ /* 0x000fe2000f8e020f */
[----:B------:R-:W-:Y:S01]  /*0e40*/  IADD3 R12, P0, PT, R13, UR12, RZ ;  /* 0x0000000c0d0c7c10 */ /* 0x000fe2000ff1e0ff */
[----:B----4-:R-:W-:Y:S01]  /*0e50*/  IMAD.WIDE.U32 R28, R29, 0x4, R8 ;  /* 0x000000041d1c7825 */ /* 0x010fe200078e0008 */
[----:B------:R1:W3:Y:S02]  /*0e60*/  LDG.E R23, desc[UR10][R18.64] ;  /* 0x0000000a12177981 */ /* 0x0002e4000c1e1900 */
[----:B------:R-:W-:Y:S01]  /*0e70*/  LEA.HI.X.SX32 R13, R13, UR13, 0x1, P0 ;  /* 0x0000000d0d0d7c11 */ /* 0x000fe200080f0eff */
[C---:B------:R-:W-:Y:S01]  /*0e80*/  IMAD.WIDE.U32 R14, R27.reuse, 0x4, R10 ;  /* 0x000000041b0e7825 */ /* 0x040fe200078e000a */
[----:B------:R-:W4:Y:S03]  /*0e90*/  LDG.E R24, desc[UR10][R28.64] ;  /* 0x0000000a1c187981 */ /* 0x000f26000c1e1900 */
[C---:B0-----:R-:W-:Y:S01]  /*0ea0*/  IMAD.WIDE.U32 R16, R27.reuse, 0x4, R8 ;  /* 0x000000041b107825 */ /* 0x041fe200078e0008 */
[----:B------:R-:W-:Y:S01]  /*0eb0*/  IADD3 R27, PT, PT, R27, R26, RZ ;  /* 0x0000001a1b1b7210 */ /* 0x000fe20007ffe0ff */
[----:B------:R0:W5:Y:S04]  /*0ec0*/  LDG.E.U8 R12, desc[UR10][R12.64] ;  /* 0x0000000a0c0c7981 */ /* 0x000168000c1e1100 */
[----:B------:R0:W5:Y:S01]  /*0ed0*/  LDG.E.U8 R7, desc[UR10][R20.64] ;  /* 0x0000000a14077981 */ /* 0x000162000c1e1100 */
[----:B-1----:R-:W-:-:S03]  /*0ee0*/  IMAD.WIDE.U32 R18, R27, 0x4, R10 ;  /* 0x000000041b127825 */ /* 0x002fc600078e000a */
[----:B------:R-:W5:Y:S01]  /*0ef0*/  LDG.E R14, desc[UR10][R14.64] ;  /* 0x0000000a0e0e7981 */ /* 0x000f62000c1e1900 */
[C---:B0-----:R-:W-:Y:S02]  /*0f00*/  IADD3 R13, PT, PT, R27.reuse, R26, RZ ;  /* 0x0000001a1b0d7210 */ /* 0x041fe40007ffe0ff */
[C---:B------:R-:W-:Y:S01]  /*0f10*/  IADD3 R26, P0, PT, R2.reuse, UR12, RZ ;  /* 0x0000000c021a7c10 */ /* 0x040fe2000ff1e0ff */
[----:B------:R-:W5:Y:S01]  /*0f20*/  LDG.E R16, desc[UR10][R16.64] ;  /* 0x0000000a10107981 */ /* 0x000f62000c1e1900 */
[----:B------:R-:W-:Y:S02]  /*0f30*/  IMAD.WIDE.U32 R20, R27, 0x4, R8 ;  /* 0x000000041b147825 */ /* 0x000fe400078e0008 */
[----:B------:R-:W-:Y:S01]  /*0f40*/  LEA.HI.X.SX32 R27, R2, UR13, 0x1, P0 ;  /* 0x0000000d021b7c11 */ /* 0x000fe200080f0eff */
[----:B------:R-:W5:Y:S01]  /*0f50*/  LDG.E R18, desc[UR10][R18.64] ;  /* 0x0000000a12127981 */ /* 0x000f62000c1e1900 */
[----:B------:R-:W-:-:S03]  /*0f60*/  IMAD.WIDE.U32 R10, R13, 0x4, R10 ;  /* 0x000000040d0a7825 */ /* 0x000fc600078e000a */
[----:B------:R-:W5:Y:S01]  /*0f70*/  LDG.E R20, desc[UR10][R20.64] ;  /* 0x0000000a14147981 */ /* 0x000f62000c1e1900 */
[----:B------:R-:W-:-:S03]  /*0f80*/  IMAD.WIDE.U32 R8, R13, 0x4, R8 ;  /* 0x000000040d087825 */ /* 0x000fc600078e0008 */
[----:B------:R-:W5:Y:S04]  /*0f90*/  LDG.E.U8 R26, desc[UR10][R26.64] ;  /* 0x0000000a1a1a7981 */ /* 0x000f68000c1e1100 */
[----:B------:R-:W5:Y:S04]  /*0fa0*/  LDG.E R10, desc[UR10][R10.64] ;  /* 0x0000000a0a0a7981 */ /* 0x000f68000c1e1900 */
[----:B------:R-:W5:Y:S01]  /*0fb0*/  LDG.E R8, desc[UR10][R8.64] ;  /* 0x0000000a08087981 */ /* 0x000f62000c1e1900 */
[----:B------:R-:W-:Y:S01]  /*0fc0*/  UIADD3 UR4, UPT, UPT, UR4, 0x4, URZ ;  /* 0x0000000404047890 */ /* 0x000fe2000fffe0ff */
[----:B--2---:R-:W-:Y:S01]  /*0fd0*/  I2FP.F32.U32 R6, R6 ;  /* 0x0000000600067245 */ /* 0x004fe20000201000 */
[----:B---3--:R-:W-:Y:S01]  /*0fe0*/  FMUL R2, R23, 0.25 ;  /* 0x3e80000017027820 */ /* 0x008fe20000400000 */
[----:B----4-:R-:W-:-:S03]  /*0ff0*/  FMUL R13, R24, 0.25 ;  /* 0x3e800000180d7820 */ /* 0x010fc60000400000 */
[-C--:B------:R-:W-:Y:S01]  /*1000*/  FFMA R2, R2, R6.reuse, R25 ;  /* 0x0000000602027223 */ /* 0x080fe20000000019 */
[----:B------:R-:W-:Y:S01]  /*1010*/  FFMA R13, R13, R6, R22 ;  /* 0x000000060d0d7223 */ /* 0x000fe20000000016 */
[----:B-----5:R-:W-:Y:S01]  /*1020*/  I2FP.F32.U32 R6, R7 ;  /* 0x0000000700067245 */ /* 0x020fe20000201000 */
[----:B------:R-:W-:Y:S01]  /*1030*/  FMUL R7, R14, 0.25 ;  /* 0x3e8000000e077820 */ /* 0x000fe20000400000 */
[----:B------:R-:W-:Y:S01]  /*1040*/  I2FP.F32.U32 R12, R12 ;  /* 0x0000000c000c7245 */ /* 0x000fe20000201000 */
[----:B------:R-:W-:Y:S02]  /*1050*/  FMUL R16, R16, 0.25 ;  /* 0x3e80000010107820 */ /* 0x000fe40000400000 */
[-C--:B------:R-:W-:Y:S02]  /*1060*/  FFMA R2, R7, R6.reuse, R2 ;  /* 0x0000000607027223 */ /* 0x080fe40000000002 */
[----:B------:R-:W-:Y:S01]  /*1070*/  FFMA R13, R16, R6, R13 ;  /* 0x00000006100d7223 */ /* 0x000fe2000000000d */
[----:B------:R-:W-:Y:S01]  /*1080*/  FMUL R7, R18, 0.25 ;  /* 0x3e80000012077820 */ /* 0x000fe20000400000 */
[----:B------:R-:W-:-:S03]  /*1090*/  FMUL R20, R20, 0.25 ;  /* 0x3e80000014147820 */ /* 0x000fc60000400000 */
[----:B------:R-:W-:Y:S01]  /*10a0*/  FFMA R2, R7, R12, R2 ;  /* 0x0000000c07027223 */ /* 0x000fe20000000002 */
[----:B------:R-:W-:Y:S01]  /*10b0*/  I2FP.F32.U32 R26, R26 ;  /* 0x0000001a001a7245 */ /* 0x000fe20000201000 */
[----:B------:R-:W-:Y:S01]  /*10c0*/  FFMA R13, R20, R12, R13 ;  /* 0x0000000c140d7223 */ /* 0x000fe2000000000d */
[----:B------:R-:W-:Y:S01]  /*10d0*/  FMUL R25, R10, 0.25 ;  /* 0x3e8000000a197820 */ /* 0x000fe20000400000 */
[----:B------:R-:W-:-:S03]  /*10e0*/  FMUL R8, R8, 0.25 ;  /* 0x3e80000008087820 */ /* 0x000fc60000400000 */
[-C--:B------:R-:W-:Y:S01]  /*10f0*/  FFMA R25, R25, R26.reuse, R2 ;  /* 0x0000001a19197223 */ /* 0x080fe20000000002 */
[----:B------:R-:W-:-:S07]  /*1100*/  FFMA R22, R8, R26, R13 ;  /* 0x0000001a08167223 */ /* 0x000fce000000000d */
.L_x_4:
[----:B------:R-:W-:Y:S05]  /*1110*/  BRA.U !UP2, `(.L_x_3) ;  /* 0x000000050a207547 */ /* 0x000fea000b800000 */
[----:B------:R-:W-:-:S09]  /*1120*/  UISETP.NE.AND UP1, UPT, UR14, 0x1, UPT ;  /* 0x000000010e00788c */ /* 0x000fd2000bf25270 */
[----:B------:R-:W-:Y:S05]  /*1130*/  BRA.U !UP1, `(.L_x_5) ;  /* 0x0000000109ac7547 */ /* 0x000fea000b800000 */
        /* <DEDUP_REMOVED lines=13> */
[----:B------:R-:W-:-:S03]  /*1210*/  VIMNMX R2, PT, PT, R2, UR5, PT ;  /* 0x0000000502027c48 */ /* 0x000fc6000bfe0100 */
[--C-:B-1----:R-:W-:Y:S02]  /*1220*/  IMAD R8, R8, UR6, R13.reuse ;  /* 0x0000000608087c24 */ /* 0x102fe4000f8e020d */
[----:B0-----:R-:W-:Y:S02]  /*1230*/  IMAD R19, R9, UR4, R4 ;  /* 0x0000000409137c24 */ /* 0x001fe4000f8e0204 */
[----:B------:R-:W-:Y:S01]  /*1240*/  IMAD R2, R2, UR6, R13 ;  /* 0x0000000602027c24 */ /* 0x000fe2000f8e020d */
[----:B--2---:R-:W-:-:S04]  /*1250*/  IADD3 R16, P0, PT, R8, UR12, RZ ;  /* 0x0000000c08107c10 */ /* 0x004fc8000ff1e0ff */
[----:B------:R-:W-:Y:S01]  /*1260*/  LEA.HI.X.SX32 R17, R8, UR13, 0x1, P0 ;  /* 0x0000000d08117c11 */ /* 0x000fe200080f0eff */
[----:B---3--:R-:W-:Y:S01]  /*1270*/  IMAD.WIDE.U32 R12, R19, 0x4, R10 ;  /* 0x00000004130c7825 */ /* 0x008fe200078e000a */
[----:B------:R-:W-:-:S03]  /*1280*/  IADD3 R8, P0, PT, R2, UR12, RZ ;  /* 0x0000000c02087c10 */ /* 0x000fc6000ff1e0ff */
[----:B------:R-:W2:Y:S01]  /*1290*/  LDG.E.U8 R16, desc[UR10][R16.64] ;  /* 0x0000000a10107981 */ /* 0x000ea2000c1e1100 */
[C---:B----4-:R-:W-:Y:S01]  /*12a0*/  IMAD.WIDE.U32 R14, R19.reuse, 0x4, R6 ;  /* 0x00000004130e7825 */ /* 0x050fe200078e0006 */
[----:B------:R-:W-:Y:S02]  /*12b0*/  IADD3 R19, PT, PT, R19, R9, RZ ;  /* 0x0000000913137210 */ /* 0x000fe40007ffe0ff */
[----:B------:R-:W3:Y:S01]  /*12c0*/  LDG.E R12, desc[UR10][R12.64] ;  /* 0x0000000a0c0c7981 */ /* 0x000ee2000c1e1900 */
[----:B------:R-:W-:Y:S02]  /*12d0*/  LEA.HI.X.SX32 R9, R2, UR13, 0x1, P0 ;  /* 0x0000000d02097c11 */ /* 0x000fe400080f0eff */
[C---:B------:R-:W-:Y:S01]  /*12e0*/  IMAD.WIDE.U32 R10, R19.reuse, 0x4, R10 ;  /* 0x00000004130a7825 */ /* 0x040fe200078e000a */
[----:B------:R-:W4:Y:S03]  /*12f0*/  LDG.E R14, desc[UR10][R14.64] ;  /* 0x0000000a0e0e7981 */ /* 0x000f26000c1e1900 */
[----:B------:R-:W-:Y:S01]  /*1300*/  IMAD.WIDE.U32 R6, R19, 0x4, R6 ;  /* 0x0000000413067825 */ /* 0x000fe200078e0006 */
        /* <DEDUP_REMOVED lines=11> */
[----:B------:R-:W-:-:S03]  /*13c0*/  FMUL R22, R6, 0.25 ;  /* 0x3e80000006167820 */ /* 0x000fc60000400000 */
[-C--:B------:R-:W-:Y:S01]  /*13d0*/  FFMA R25, R25, R12.reuse, R2 ;  /* 0x0000000c19197223 */ /* 0x080fe20000000002 */
[----:B------:R-:W-:-:S07]  /*13e0*/  FFMA R22, R22, R12, R17 ;  /* 0x0000000c16167223 */ /* 0x000fce0000000011 */
.L_x_5:
[----:B------:R-:W0:Y:S02]  /*13f0*/  LDC R13, c[0x0][0x3a0] ;  /* 0x0000e800ff0d7b82 */ /* 0x000e240000000800 */
[----:B0-----:R-:W-:-:S13]  /*1400*/  LOP3.LUT P0, RZ, R13, 0x1, RZ, 0xc0, !PT ;  /* 0x000000010dff7812 */ /* 0x001fda000780c0ff */
[----:B------:R-:W-:Y:S05]  /*1410*/  @!P0 BRA `(.L_x_3) ;  /* 0x0000000000608947 */ /* 0x000fea0003800000 */
[----:B------:R-:W-:Y:S01]  /*1420*/  USHF.R.U32.HI UR7, URZ, 0x1, UR7 ;  /* 0x00000001ff077899 */ /* 0x000fe20008011607 */
[----:B------:R-:W0:Y:S01]  /*1430*/  LDC.64 R8, c[0x0][0x390] ;  /* 0x0000e400ff087b82 */ /* 0x000e220000000a00 */
[----:B------:R-:W1:Y:S01]  /*1440*/  LDCU UR6, c[0x0][0x388] ;  /* 0x00007100ff0677ac */ /* 0x000e620008000800 */
[----:B------:R-:W-:Y:S01]  /*1450*/  VIADDMNMX R10, R5, R4, RZ, !PT ;  /* 0x00000004050a7246 */ /* 0x000fe200078001ff */
[----:B------:R-:W-:Y:S01]  /*1460*/  IMAD R13, R13, UR4, R4 ;  /* 0x000000040d0d7c24 */ /* 0x000fe2000f8e0204 */
[----:B------:R-:W2:Y:S01]  /*1470*/  LDCU.64 UR12, c[0x0][0x380] ;  /* 0x00007000ff0c77ac */ /* 0x000ea20008000a00 */
[----:B------:R-:W-:-:S03]  /*1480*/  IADD3 R2, PT, PT, R0, -UR7, RZ ;  /* 0x8000000700027c10 */ /* 0x000fc6000fffe0ff */
[----:B------:R-:W3:Y:S01]  /*1490*/  LDC.64 R6, c[0x0][0x398] ;  /* 0x0000e600ff067b82 */ /* 0x000ee20000000a00 */
[----:B------:R-:W-:Y:S02]  /*14a0*/  VIMNMX R11, PT, PT, R10, UR8, PT ;  /* 0x000000080a0b7c48 */ /* 0x000fe4000bfe0100 */
[----:B------:R-:W-:-:S04]  /*14b0*/  VIADDMNMX R2, R2, UR4, RZ, !PT ;  /* 0x0000000402027c46 */ /* 0x000fc8000f8001ff */
[----:B------:R-:W-:-:S05]  /*14c0*/  VIMNMX R2, PT, PT, R2, UR5, PT ;  /* 0x0000000502027c48 */ /* 0x000fca000bfe0100 */
[----:B-1----:R-:W-:Y:S02]  /*14d0*/  IMAD R2, R2, UR6, R11 ;  /* 0x0000000602027c24 */ /* 0x002fe4000f8e020b */
[----:B0-----:R-:W-:-:S03]  /*14e0*/  IMAD.WIDE.U32 R8, R13, 0x4, R8 ;  /* 0x000000040d087825 */ /* 0x001fc600078e0008 */
[----:B--2---:R-:W-:-:S04]  /*14f0*/  IADD3 R10, P0, PT, R2, UR12, RZ ;  /* 0x0000000c020a7c10 */ /* 0x004fc8000ff1e0ff */
[----:B------:R-:W-:Y:S01]  /*1500*/  LEA.HI.X.SX32 R11, R2, UR13, 0x1, P0 ;  /* 0x0000000d020b7c11 */ /* 0x000fe200080f0eff */
[----:B------:R-:W2:Y:S01]  /*1510*/  LDG.E R8, desc[UR10][R8.64] ;  /* 0x0000000a08087981 */ /* 0x000ea2000c1e1900 */
[----:B---3--:R-:W-:-:S03]  /*1520*/  IMAD.WIDE.U32 R6, R13, 0x4, R6 ;  /* 0x000000040d067825 */ /* 0x008fc600078e0006 */
[----:B------:R-:W3:Y:S04]  /*1530*/  LDG.E.U8 R10, desc[UR10][R10.64] ;  /* 0x0000000a0a0a7981 */ /* 0x000ee8000c1e1100 */
[----:B------:R-:W4:Y:S01]  /*1540*/  LDG.E R6, desc[UR10][R6.64] ;  /* 0x0000000a06067981 */ /* 0x000f22000c1e1900 */
[----:B--2---:R-:W-:Y:S01]  /*1550*/  FMUL R2, R8, 0.25 ;  /* 0x3e80000008027820 */ /* 0x004fe20000400000 */
[----:B---3--:R-:W-:Y:S01]  /*1560*/  I2FP.F32.U32 R12, R10 ;  /* 0x0000000a000c7245 */ /* 0x008fe20000201000 */
[----:B----4-:R-:W-:-:S04]  /*1570*/  FMUL R13, R6, 0.25 ;  /* 0x3e800000060d7820 */ /* 0x010fc80000400000 */
[-C--:B------:R-:W-:Y:S01]  /*1580*/  FFMA R25, R2, R12.reuse, R25 ;  /* 0x0000000c02197223 */ /* 0x080fe20000000019 */
[----:B------:R-:W-:-:S07]  /*1590*/  FFMA R22, R13, R12, R22 ;  /* 0x0000000c0d167223 */ /* 0x000fce0000000016 */
.L_x_3:
[----:B------:R-:W0:Y:S01]  /*15a0*/  LDCU UR4, c[0x0][0x3a0] ;  /* 0x00007400ff0477ac */ /* 0x000e220008000800 */
[----:B------:R-:W-:-:S05]  /*15b0*/  VIADD R4, R4, 0x1 ;  /* 0x0000000104047836 */ /* 0x000fca0000000000 */
[----:B0-----:R-:W-:-:S13]  /*15c0*/  ISETP.NE.AND P0, PT, R4, UR4, PT ;  /* 0x0000000404007c0c */ /* 0x001fda000bf05270 */
[----:B------:R-:W-:Y:S05]  /*15d0*/  @P0 BRA `(.L_x_6) ;  /* 0xffffffe800f40947 */ /* 0x000fea000383ffff */
.L_x_0:
[----:B------:R-:W-:Y:S01]  /*15e0*/  FMUL R22, R22, R22 ;  /* 0x0000001616167220 */ /* 0x000fe20000400000 */
[----:B------:R-:W-:Y:S03]  /*15f0*/  BSSY.RECONVERGENT B0, `(.L_x_7) ;  /* 0x000000e000007945 */ /* 0x000fe60003800200 */
[----:B------:R-:W-:-:S04]  /*1600*/  FFMA R5, R25, R25, R22 ;  /* 0x0000001919057223 */ /* 0x000fc80000000016 */
[----:B------:R0:W1:Y:S01]  /*1610*/  MUFU.RSQ R2, R5 ;  /* 0x0000000500027308 */ /* 0x0000620000001400 */
[----:B------:R-:W-:-:S04]  /*1620*/  IADD3 R4, PT, PT, R5, -0xd000000, RZ ;  /* 0xf300000005047810 */ /* 0x000fc80007ffe0ff */
[----:B------:R-:W-:-:S13]  /*1630*/  ISETP.GT.U32.AND P0, PT, R4, 0x727fffff, PT ;  /* 0x727fffff0400780c */ /* 0x000fda0003f04070 */
[----:B01----:R-:W-:Y:S05]  /*1640*/  @!P0 BRA `(.L_x_8) ;  /* 0x0000000000108947 */ /* 0x003fea0003800000 */
[----:B------:R-:W-:-:S07]  /*1650*/  MOV R9, 0x1670 ;  /* 0x0000167000097802 */ /* 0x000fce0000000f00 */
[----:B------:R-:W-:Y:S05]  /*1660*/  CALL.REL.NOINC `($__internal_0_$__cuda_sm20_sqrt_rn_f32_slowpath) ;  /* 0x00000000003c7944 */ /* 0x000fea0003c00000 */
[----:B------:R-:W-:Y:S01]  /*1670*/  MOV R4, R2 ;  /* 0x0000000200047202 */ /* 0x000fe20000000f00 */
[----:B------:R-:W-:Y:S06]  /*1680*/  BRA `(.L_x_9) ;  /* 0x0000000000107947 */ /* 0x000fec0003800000 */
.L_x_8:
[----:B------:R-:W-:Y:S01]  /*1690*/  FMUL.FTZ R4, R5, R2 ;  /* 0x0000000205047220 */ /* 0x000fe20000410000 */
[----:B------:R-:W-:-:S03]  /*16a0*/  FMUL.FTZ R2, R2, 0.5 ;  /* 0x3f00000002027820 */ /* 0x000fc60000410000 */
[----:B------:R-:W-:-:S04]  /*16b0*/  FFMA R5, -R4, R4, R5 ;  /* 0x0000000404057223 */ /* 0x000fc80000000105 */
[----:B------:R-:W-:-:S07]  /*16c0*/  FFMA R4, R5, R2, R4 ;  /* 0x0000000205047223 */ /* 0x000fce0000000004 */
.L_x_9:
[----:B------:R-:W-:Y:S05]  /*16d0*/  BSYNC.RECONVERGENT B0 ;  /* 0x0000000000007941 */ /* 0x000fea0003800200 */
.L_x_7:
[----:B------:R-:W0:Y:S01]  /*16e0*/  LDCU UR6, c[0x0][0x388] ;  /* 0x00007100ff0677ac */ /* 0x000e220008000800 */
[----:B------:R-:W1:Y:S01]  /*16f0*/  F2I.U32.TRUNC.NTZ R5, R4 ;  /* 0x0000000400057305 */ /* 0x000e62000020f000 */
[----:B------:R-:W2:Y:S01]  /*1700*/  LDCU.64 UR4, c[0x0][0x3a8] ;  /* 0x00007500ff0477ac */ /* 0x000ea20008000a00 */
[----:B0-----:R-:W-:-:S05]  /*1710*/  IMAD R0, R0, UR6, R3 ;  /* 0x0000000600007c24 */ /* 0x001fca000f8e0203 */
[----:B--2---:R-:W-:-:S04]  /*1720*/  IADD3 R2, P0, PT, R0, UR4, RZ ;  /* 0x0000000400027c10 */ /* 0x004fc8000ff1e0ff */
[----:B------:R-:W-:-:S05]  /*1730*/  LEA.HI.X.SX32 R3, R0, UR5, 0x1, P0 ;  /* 0x0000000500037c11 */ /* 0x000fca00080f0eff */
[----:B-1----:R-:W-:Y:S01]  /*1740*/  STG.E.U8 desc[UR10][R2.64], R5 ;  /* 0x0000000502007986 */ /* 0x002fe2000c10110a */
[----:B------:R-:W-:Y:S05]  /*1750*/  EXIT ;  /* 0x000000000000794d */ /* 0x000fea0003800000 */
        .weak           $__internal_0_$__cuda_sm20_sqrt_rn_f32_slowpath
        .type           $__internal_0_$__cuda_sm20_sqrt_rn_f32_slowpath,@function
        .size           $__internal_0_$__cuda_sm20_sqrt_rn_f32_slowpath,(.L_x_13 - $__internal_0_$__cuda_sm20_sqrt_rn_f32_slowpath)
$__internal_0_$__cuda_sm20_sqrt_rn_f32_slowpath:
[----:B------:R-:W-:-:S13]  /*1760*/  LOP3.LUT P0, RZ, R5, 0x7fffffff, RZ, 0xc0, !PT ;  /* 0x7fffffff05ff7812 */ /* 0x000fda000780c0ff */
[----:B------:R-:W-:Y:S01]  /*1770*/  @!P0 MOV R4, R5 ;  /* 0x0000000500048202 */ /* 0x000fe20000000f00 */
[----:B------:R-:W-:Y:S06]  /*1780*/  @!P0 BRA `(.L_x_10) ;  /* 0x0000000000448947 */ /* 0x000fec0003800000 */
[----:B------:R-:W-:Y:S02]  /*1790*/  FSETP.GEU.FTZ.AND P0, PT, R5, RZ, PT ;  /* 0x000000ff0500720b */ /* 0x000fe40003f1e000 */
[----:B------:R-:W-:-:S11]  /*17a0*/  MOV R2, R5 ;  /* 0x0000000500027202 */ /* 0x000fd60000000f00 */
[----:B------:R-:W-:Y:S01]  /*17b0*/  @!P0 MOV R4, 0x7fffffff ;  /* 0x7fffffff00048802 */ /* 0x000fe20000000f00 */
[----:B------:R-:W-:Y:S06]  /*17c0*/  @!P0 BRA `(.L_x_10) ;  /* 0x0000000000348947 */ /* 0x000fec0003800000 */
[----:B------:R-:W-:-:S13]  /*17d0*/  FSETP.GTU.FTZ.AND P0, PT, |R2|, +INF , PT ;  /* 0x7f8000000200780b */ /* 0x000fda0003f1c200 */
[----:B------:R-:W-:Y:S01]  /*17e0*/  @P0 FADD.FTZ R4, R2, 1 ;  /* 0x3f80000002040421 */ /* 0x000fe20000010000 */
[----:B------:R-:W-:Y:S06]  /*17f0*/  @P0 BRA `(.L_x_10) ;  /* 0x0000000000280947 */ /* 0x000fec0003800000 */
[----:B------:R-:W-:-:S13]  /*1800*/  FSETP.NEU.FTZ.AND P0, PT, |R2|, +INF , PT ;  /* 0x7f8000000200780b */ /* 0x000fda0003f1d200 */
[----:B------:R-:W-:-:S04]  /*1810*/  @P0 FFMA R5, R2, 1.84467440737095516160e+19, RZ ;  /* 0x5f80000002050823 */ /* 0x000fc800000000ff */
[----:B------:R-:W0:Y:S02]  /*1820*/  @P0 MUFU.RSQ R4, R5 ;  /* 0x0000000500040308 */ /* 0x000e240000001400 */
[----:B0-----:R-:W-:Y:S01]  /*1830*/  @P0 FMUL.FTZ R6, R5, R4 ;  /* 0x0000000405060220 */ /* 0x001fe20000410000 */
[----:B------:R-:W-:Y:S01]  /*1840*/  @P0 FMUL.FTZ R8, R4, 0.5 ;  /* 0x3f00000004080820 */ /* 0x000fe20000410000 */
[----:B------:R-:W-:Y:S02]  /*1850*/  @!P0 MOV R4, R2 ;  /* 0x0000000200048202 */ /* 0x000fe40000000f00 */
[----:B------:R-:W-:-:S04]  /*1860*/  @P0 FADD.FTZ R7, -R6, -RZ ;  /* 0x800000ff06070221 */ /* 0x000fc80000010100 */
[----:B------:R-:W-:-:S04]  /*1870*/  @P0 FFMA R7, R6, R7, R5 ;  /* 0x0000000706070223 */ /* 0x000fc80000000005 */
[----:B------:R-:W-:-:S04]  /*1880*/  @P0 FFMA R7, R7, R8, R6 ;  /* 0x0000000807070223 */ /* 0x000fc80000000006 */
[----:B------:R-:W-:-:S07]  /*1890*/  @P0 FMUL.FTZ R4, R7, 2.3283064365386962891e-10 ;  /* 0x2f80000007040820 */ /* 0x000fce0000410000 */
.L_x_10:
[----:B------:R-:W-:Y:S01]  /*18a0*/  HFMA2 R5, -RZ, RZ, 0, 0 ;  /* 0x00000000ff057431 */ /* 0x000fe200000001ff */
[----:B------:R-:W-:Y:S02]  /*18b0*/  MOV R2, R4 ;  /* 0x0000000400027202 */ /* 0x000fe40000000f00 */
[----:B------:R-:W-:-:S04]  /*18c0*/  MOV R4, R9 ;  /* 0x0000000900047202 */ /* 0x000fc80000000f00 */
[----:B------:R-:W-:Y:S05]  /*18d0*/  RET.REL.NODEC R4 `(_Z19detectEdgeImgkernelPhiiPfS0_iS_) ;  /* 0xffffffe404c87950 */ /* 0x000fea0003c3ffff */
.L_x_11:
[----:B------:R-:W-:-:S00]  /*18e0*/  BRA `(.L_x_11) ;  /* 0xfffffffc00fc7947 */ /* 0x000fc0000383ffff */
[----:B------:R-:W-:-:S00]  /*18f0*/  NOP ;  /* 0x0000000000007918 */ /* 0x000fc00000000000 */
        /* <DEDUP_REMOVED lines=8> */
.L_x_13:


//--------------------- .text._Z21convertRgb2GrayKernelP6uchar3iiPh --------------------------
	.section	.text._Z21convertRgb2GrayKernelP6uchar3iiPh,"ax",@progbits
	.align	128
        .global         _Z21convertRgb2GrayKernelP6uchar3iiPh
        .type           _Z21convertRgb2GrayKernelP6uchar3iiPh,@function
        .size           _Z21convertRgb2GrayKernelP6uchar3iiPh,(.L_x_15 - _Z21convertRgb2GrayKernelP6uchar3iiPh)
        .other          _Z21convertRgb2GrayKernelP6uchar3iiPh,@"STO_CUDA_ENTRY STV_DEFAULT"
_Z21convertRgb2GrayKernelP6uchar3iiPh:
.text._Z21convertRgb2GrayKernelP6uchar3iiPh:
[----:B------:R-:W-:Y:S01]  /*0000*/  LDC R1, c[0x0][0x37c] ;  /* 0x0000df00ff017b82 */ /* 0x000fe20000000800 */
[----:B------:R-:W0:Y:S07]  /*0010*/  S2R R2, SR_TID.X ;  /* 0x0000000000027919 */ /* 0x000e2e0000002100 */
[----:B------:R-:W1:Y:S01]  /*0020*/  LDC R0, c[0x0][0x360] ;  /* 0x0000d800ff007b82 */ /* 0x000e620000000800 */
[----:B------:R-:W2:Y:S01]  /*0030*/  LDCU.64 UR6, c[0x0][0x388] ;  /* 0x00007100ff0677ac */ /* 0x000ea20008000a00 */
[----:B------:R-:W1:Y:S06]  /*0040*/  S2R R3, SR_TID.Y ;  /* 0x0000000000037919 */ /* 0x000e6c0000002200 */
[----:B------:R-:W0:Y:S08]  /*0050*/  S2UR UR5, SR_CTAID.Y ;  /* 0x00000000000579c3 */ /* 0x000e300000002600 */
[----:B------:R-:W0:Y:S08]  /*0060*/  LDC R5, c[0x0][0x364] ;  /* 0x0000d900ff057b82 */ /* 0x000e300000000800 */
[----:B------:R-:W1:Y:S01]  /*0070*/  S2UR UR4, SR_CTAID.X ;  /* 0x00000000000479c3 */ /* 0x000e620000002500 */
[----:B0-----:R-:W-:-:S05]  /*0080*/  IMAD R5, R5, UR5, R2 ;  /* 0x0000000505057c24 */ /* 0x001fca000f8e0202 */
[----:B--2---:R-:W-:Y:S01]  /*0090*/  ISETP.GE.AND P0, PT, R5, UR6, PT ;  /* 0x0000000605007c0c */ /* 0x004fe2000bf06270 */
[----:B-1----:R-:W-:-:S05]  /*00a0*/  IMAD R0, R0, UR4, R3 ;  /* 0x0000000400007c24 */ /* 0x002fca000f8e0203 */
[----:B------:R-:W-:-:S13]  /*00b0*/  ISETP.GE.OR P0, PT, R0, UR7, P0 ;  /* 0x0000000700007c0c */ /* 0x000fda0008706670 */
[----:B------:R-:W-:Y:S05]  /*00c0*/  @P0 EXIT ;  /* 0x000000000000094d */ /* 0x000fea0003800000 */
[----:B------:R-:W0:Y:S01]  /*00d0*/  LDC.64 R2, c[0x0][0x380] ;  /* 0x0000e000ff027b82 */ /* 0x000e220000000a00 */
[----:B------:R-:W1:Y:S01]  /*00e0*/  LDCU.64 UR4, c[0x0][0x358] ;  /* 0x00006b00ff0477ac */ /* 0x000e620008000a00 */
[----:B------:R-:W-:Y:S01]  /*00f0*/  IMAD R5, R0, UR6, R5 ;  /* 0x0000000600057c24 */ /* 0x000fe2000f8e0205 */
[----:B------:R-:W2:Y:S03]  /*0100*/  LDCU.64 UR8, c[0x0][0x390] ;  /* 0x00007200ff0877ac */ /* 0x000ea60008000a00 */
[----:B0-----:R-:W-:-:S05]  /*0110*/  IMAD.WIDE R2, R5, 0x3, R2 ;  /* 0x0000000305027825 */ /* 0x001fca00078e0202 */
[----:B-1----:R-:W3:Y:S04]  /*0120*/  LDG.E.U8 R4, desc[UR4][R2.64+0x1] ;  /* 0x0000010402047981 */ /* 0x002ee8000c1e1100 */
[----:B------:R-:W4:Y:S04]  /*0130*/  LDG.E.U8 R0, desc[UR4][R2.64] ;  /* 0x0000000402007981 */ /* 0x000f28000c1e1100 */
[----:B------:R-:W5:Y:S01]  /*0140*/  LDG.E.U8 R6, desc[UR4][R2.64+0x2] ;  /* 0x0000020402067981 */ /* 0x000f62000c1e1100 */
[----:B---3--:R-:W-:Y:S02]  /*0150*/  I2FP.F32.U32 R4, R4 ;  /* 0x0000000400047245 */ /* 0x008fe40000201000 */
[----:B----4-:R-:W-:-:S03]  /*0160*/  I2FP.F32.U32 R0, R0 ;  /* 0x0000000000007245 */ /* 0x010fc60000201000 */
[----:B------:R-:W-:Y:S01]  /*0170*/  FMUL R7, R4, 0.58700001239776611328 ;  /* 0x3f1645a204077820 */ /* 0x000fe20000400000 */
[C---:B--2---:R-:W-:Y:S02]  /*0180*/  IADD3 R4, P0, PT, R5.reuse, UR8, RZ ;  /* 0x0000000805047c10 */ /* 0x044fe4000ff1e0ff */
[----:B-----5:R-:W-:Y:S01]  /*0190*/  I2FP.F32.U32 R9, R6 ;  /* 0x0000000600097245 */ /* 0x020fe20000201000 */
[----:B------:R-:W-:Y:S01]  /*01a0*/  FFMA R0, R0, 0.29899999499320983887, R7 ;  /* 0x3e99168700007823 */ /* 0x000fe20000000007 */
[----:B------:R-:W-:-:S03]  /*01b0*/  LEA.HI.X.SX32 R5, R5, UR9, 0x1, P0 ;  /* 0x0000000905057c11 */ /* 0x000fc600080f0eff */
[----:B------:R-:W-:-:S04]  /*01c0*/  FFMA R0, R9, 0.11400000005960464478, R0 ;  /* 0x3de978d509007823 */ /* 0x000fc80000000000 */
[----:B------:R-:W0:Y:S02]  /*01d0*/  F2I.U32.TRUNC.NTZ R7, R0 ;  /* 0x0000000000077305 */ /* 0x000e24000020f000 */
[----:B0-----:R-:W-:Y:S01]  /*01e0*/  STG.E.U8 desc[UR4][R4.64], R7 ;  /* 0x0000000704007986 */ /* 0x001fe2000c101104 */
[----:B------:R-:W-:Y:S05]  /*01f0*/  EXIT ;  /* 0x000000000000794d */ /* 0x000fea0003800000 */
.L_x_12:
        /* <DEDUP_REMOVED lines=16> */
.L_x_15:


//--------------------- .nv.shared.reserved.0     --------------------------
	.section	.nv.shared.reserved.0,"aw",@nobits
	.weak		__nv_reservedSMEM_offset_0_alias
	.size		__nv_reservedSMEM_offset_0_alias, 0, 64
	.other		__nv_reservedSMEM_offset_0_alias,@"STO_CUDA_RESERVED_SHARED STV_DEFAULT"
__nv_reservedSMEM_offset_0_alias:
	.zero		0
	.zero		64


//--------------------- .nv.constant0._Z19detectEdgeImgkernelPhiiPfS0_iS_ --------------------------
	.section	.nv.constant0._Z19detectEdgeImgkernelPhiiPfS0_iS_,"a",@progbits
	.sectionflags	@""
	.align	4
.nv.constant0._Z19detectEdgeImgkernelPhiiPfS0_iS_:
	.zero		944


//--------------------- .nv.constant0._Z21convertRgb2GrayKernelP6uchar3iiPh --------------------------
	.section	.nv.constant0._Z21convertRgb2GrayKernelP6uchar3iiPh,"a",@progbits
	.sectionflags	@""
	.align	4
.nv.constant0._Z21convertRgb2GrayKernelP6uchar3iiPh:
	.zero		920


//--------------------- SYMBOLS --------------------------

	.type		.nv.reservedSmem.offset0,@object
	.size		.nv.reservedSmem.offset0,0x4
